	.target	sm_90a

	.elftype	@"ET_EXEC"


//--------------------- .note.nv.tkinfo           --------------------------
	.section	.note.nv.tkinfo,"",@"SHT_NOTE"
	.sectionflags	@"SHF_NOTE_NV_TKINFO"
	.tkinfo
        /*0018*/ 	.word	0x00000002
        /*0030*/ 	.string	""
        /*0030*/ 	.string	"ptxas"
        /*0030*/ 	.string	"Cuda compilation tools, release 13.0, V13.0.88"
        /*0030*/ 	.string	"Build cuda_13.0.r13.0/compiler.36424714_0"
        /*0030*/ 	.string	"-arch sm_90a -m 64 "



//--------------------- .note.nv.cuinfo           --------------------------
	.section	.note.nv.cuinfo,"",@"SHT_NOTE"
	.sectionflags	@"SHF_NOTE_NV_CUINFO"
        /*0018*/ 	.short	0x0002
        /*001a*/ 	.short	0x005a
        /*001c*/ 	.short	0x0082
	.zero		2


//--------------------- .nv.info                  --------------------------
	.section	.nv.info,"",@"SHT_CUDA_INFO"
	.align	4


	//----- nvinfo : EIATTR_REGCOUNT
	.align		4
        /*0000*/ 	.byte	0x04, 0x2f
        /*0002*/ 	.short	(.L_12 - .L_11)
	.align		4
.L_11:
        /*0004*/ 	.word	index@(_ZN7cutlass13device_kernelINS_4gemm6kernel13GemmUniversalIN4cute5tupleIJiiiiEEENS1_10collective13CollectiveMmaINS1_37MainloopSm90TmaGmmaWarpSpecializedFP8ILi9ENS5_IJNS4_1CILi1EEESB_SB_EEENS1_35KernelTmaWarpSpecializedCooperativeEEENS5_IJNSA_ILi256EEENSA_ILi128EEENSA_ILi64EEEEEENS_12float_e4m3_tENS5_IJlSB_lEEESJ_SK_NS4_8TiledMMAINS4_8MMA_AtomIJNS4_4SM904GMMA31MMA_64x128x32_F32E4M3E4M3_SS_TNILNSO_7ScaleInE1ELSQ_1EEEEEENS4_6LayoutINS5_IJNSA_ILi2EEESB_SB_EEENS5_IJSB_NSA_ILi0EEESW_EEEEENS5_IJNS4_10UnderscoreESZ_SZ_EEEEENS4_13SM90_TMA_LOADENS4_14ComposedLayoutINS4_7SwizzleILi2ELi4ELi3EEENS4_18smem_ptr_flag_bitsILi8EEENST_INS5_IJNSA_ILi8EEESH_EEENS5_IJSH_SB_EEEEEEEvNS4_8identityES12_S1C_vS1D_EENS_8epilogue10collective6detail29Sm90TmaWarpSpecializedAdapterINS1G_15DefaultEpilogueISJ_SK_SK_NS1F_6thread17LinearCombinationISJ_Li1EffLNS1K_9ScaleType4KindE0ELNS_15FloatRoundStyleE2ESJ_EENS1_15EpilogueDefaultEEEEEvvEEEEvNT_6ParamsE)
        /*0008*/ 	.word	0x000000a8


	//----- nvinfo : EIATTR_FRAME_SIZE
	.align		4
.L_12:
        /*000c*/ 	.byte	0x04, 0x11
        /*000e*/ 	.short	(.L_14 - .L_13)
	.align		4
.L_13:
        /*0010*/ 	.word	index@(_ZN7cutlass13device_kernelINS_4gemm6kernel13GemmUniversalIN4cute5tupleIJiiiiEEENS1_10collective13CollectiveMmaINS1_37MainloopSm90TmaGmmaWarpSpecializedFP8ILi9ENS5_IJNS4_1CILi1EEESB_SB_EEENS1_35KernelTmaWarpSpecializedCooperativeEEENS5_IJNSA_ILi256EEENSA_ILi128EEENSA_ILi64EEEEEENS_12float_e4m3_tENS5_IJlSB_lEEESJ_SK_NS4_8TiledMMAINS4_8MMA_AtomIJNS4_4SM904GMMA31MMA_64x128x32_F32E4M3E4M3_SS_TNILNSO_7ScaleInE1ELSQ_1EEEEEENS4_6LayoutINS5_IJNSA_ILi2EEESB_SB_EEENS5_IJSB_NSA_ILi0EEESW_EEEEENS5_IJNS4_10UnderscoreESZ_SZ_EEEEENS4_13SM90_TMA_LOADENS4_14ComposedLayoutINS4_7SwizzleILi2ELi4ELi3EEENS4_18smem_ptr_flag_bitsILi8EEENST_INS5_IJNSA_ILi8EEESH_EEENS5_IJSH_SB_EEEEEEEvNS4_8identityES12_S1C_vS1D_EENS_8epilogue10collective6detail29Sm90TmaWarpSpecializedAdapterINS1G_15DefaultEpilogueISJ_SK_SK_NS1F_6thread17LinearCombinationISJ_Li1EffLNS1K_9ScaleType4KindE0ELNS_15FloatRoundStyleE2ESJ_EENS1_15EpilogueDefaultEEEEEvvEEEEvNT_6ParamsE)
        /*0014*/ 	.word	0x00000100


	//----- nvinfo : EIATTR_MIN_STACK_SIZE
	.align		4
.L_14:
        /*0018*/ 	.byte	0x04, 0x12
        /*001a*/ 	.short	(.L_16 - .L_15)
	.align		4
.L_15:
        /*001c*/ 	.word	index@(_ZN7cutlass13device_kernelINS_4gemm6kernel13GemmUniversalIN4cute5tupleIJiiiiEEENS1_10collective13CollectiveMmaINS1_37MainloopSm90TmaGmmaWarpSpecializedFP8ILi9ENS5_IJNS4_1CILi1EEESB_SB_EEENS1_35KernelTmaWarpSpecializedCooperativeEEENS5_IJNSA_ILi256EEENSA_ILi128EEENSA_ILi64EEEEEENS_12float_e4m3_tENS5_IJlSB_lEEESJ_SK_NS4_8TiledMMAINS4_8MMA_AtomIJNS4_4SM904GMMA31MMA_64x128x32_F32E4M3E4M3_SS_TNILNSO_7ScaleInE1ELSQ_1EEEEEENS4_6LayoutINS5_IJNSA_ILi2EEESB_SB_EEENS5_IJSB_NSA_ILi0EEESW_EEEEENS5_IJNS4_10UnderscoreESZ_SZ_EEEEENS4_13SM90_TMA_LOADENS4_14ComposedLayoutINS4_7SwizzleILi2ELi4ELi3EEENS4_18smem_ptr_flag_bitsILi8EEENST_INS5_IJNSA_ILi8EEESH_EEENS5_IJSH_SB_EEEEEEEvNS4_8identityES12_S1C_vS1D_EENS_8epilogue10collective6detail29Sm90TmaWarpSpecializedAdapterINS1G_15DefaultEpilogueISJ_SK_SK_NS1F_6thread17LinearCombinationISJ_Li1EffLNS1K_9ScaleType4KindE0ELNS_15FloatRoundStyleE2ESJ_EENS1_15EpilogueDefaultEEEEEvvEEEEvNT_6ParamsE)
        /*0020*/ 	.word	0x00000100
.L_16:


//--------------------- .nv.compat                --------------------------
	.section	.nv.compat,"",@"SHT_CUDA_COMPAT_INFO"
	.align	4
        /*0000*/ 	.byte	0x02, 0x09, 0x01, 0x00, 0x02, 0x02, 0x04, 0x00, 0x02, 0x05, 0x05, 0x00, 0x03, 0x07, 0x01, 0x01
        /*0010*/ 	.byte	0x02, 0x03, 0x01, 0x00, 0x02, 0x06, 0x01, 0x00, 0x04, 0x0b, 0x08, 0x00, 0x00, 0x00, 0x00, 0x00
        /*0020*/ 	.byte	0x00, 0x00, 0x00, 0x00


//--------------------- .nv.info._ZN7cutlass13device_kernelINS_4gemm6kernel13GemmUniversalIN4cute5tupleIJiiiiEEENS1_10collective13CollectiveMmaINS1_37MainloopSm90TmaGmmaWarpSpecializedFP8ILi9ENS5_IJNS4_1CILi1EEESB_SB_EEENS1_35KernelTmaWarpSpecializedCooperativeEEENS5_IJNSA_ILi256EEENSA_ILi128EEENSA_ILi64EEEEEENS_12float_e4m3_tENS5_IJlSB_lEEESJ_SK_NS4_8TiledMMAINS4_8MMA_AtomIJNS4_4SM904GMMA31MMA_64x128x32_F32E4M3E4M3_SS_TNILNSO_7ScaleInE1ELSQ_1EEEEEENS4_6LayoutINS5_IJNSA_ILi2EEESB_SB_EEENS5_IJSB_NSA_ILi0EEESW_EEEEENS5_IJNS4_10UnderscoreESZ_SZ_EEEEENS4_13SM90_TMA_LOADENS4_14ComposedLayoutINS4_7SwizzleILi2ELi4ELi3EEENS4_18smem_ptr_flag_bitsILi8EEENST_INS5_IJNSA_ILi8EEESH_EEENS5_IJSH_SB_EEEEEEEvNS4_8identityES12_S1C_vS1D_EENS_8epilogue10collective6detail29Sm90TmaWarpSpecializedAdapterINS1G_15DefaultEpilogueISJ_SK_SK_NS1F_6thread17LinearCombinationISJ_Li1EffLNS1K_9ScaleType4KindE0ELNS_15FloatRoundStyleE2ESJ_EENS1_15EpilogueDefaultEEEEEvvEEEEvNT_6ParamsE --------------------------
	.section	.nv.info._ZN7cutlass13device_kernelINS_4gemm6kernel13GemmUniversalIN4cute5tupleIJiiiiEEENS1_10collective13CollectiveMmaINS1_37MainloopSm90TmaGmmaWarpSpecializedFP8ILi9ENS5_IJNS4_1CILi1EEESB_SB_EEENS1_35KernelTmaWarpSpecializedCooperativeEEENS5_IJNSA_ILi256EEENSA_ILi128EEENSA_ILi64EEEEEENS_12float_e4m3_tENS5_IJlSB_lEEESJ_SK_NS4_8TiledMMAINS4_8MMA_AtomIJNS4_4SM904GMMA31MMA_64x128x32_F32E4M3E4M3_SS_TNILNSO_7ScaleInE1ELSQ_1EEEEEENS4_6LayoutINS5_IJNSA_ILi2EEESB_SB_EEENS5_IJSB_NSA_ILi0EEESW_EEEEENS5_IJNS4_10UnderscoreESZ_SZ_EEEEENS4_13SM90_TMA_LOADENS4_14ComposedLayoutINS4_7SwizzleILi2ELi4ELi3EEENS4_18smem_ptr_flag_bitsILi8EEENST_INS5_IJNSA_ILi8EEESH_EEENS5_IJSH_SB_EEEEEEEvNS4_8identityES12_S1C_vS1D_EENS_8epilogue10collective6detail29Sm90TmaWarpSpecializedAdapterINS1G_15DefaultEpilogueISJ_SK_SK_NS1F_6thread17LinearCombinationISJ_Li1EffLNS1K_9ScaleType4KindE0ELNS_15FloatRoundStyleE2ESJ_EENS1_15EpilogueDefaultEEEEEvvEEEEvNT_6ParamsE,"",@"SHT_CUDA_INFO"
	.sectionflags	@""
	.align	4


	//----- nvinfo : EIATTR_CUDA_API_VERSION
	.align		4
        /*0000*/ 	.byte	0x04, 0x37
        /*0002*/ 	.short	(.L_18 - .L_17)
.L_17:
        /*0004*/ 	.word	0x00000082


	//----- nvinfo : EIATTR_KPARAM_INFO
	.align		4
.L_18:
        /*0008*/ 	.byte	0x04, 0x17
        /*000a*/ 	.short	(.L_20 - .L_19)
.L_19:
        /*000c*/ 	.word	0x00000000
        /*0010*/ 	.short	0x0000
        /*0012*/ 	.short	0x0070
        /*0014*/ 	.byte	0x00, 0xf0, 0x01, 0x10


	//----- nvinfo : EIATTR_SPARSE_MMA_MASK
	.align		4
.L_20:
        /*0018*/ 	.byte	0x03, 0x50
        /*001a*/ 	.short	0x0000


	//----- nvinfo : EIATTR_MAXREG_COUNT
	.align		4
        /*001c*/ 	.byte	0x03, 0x1b
        /*001e*/ 	.short	0x00a8


	//----- nvinfo : EIATTR_NUM_BARRIERS
	.align		4
        /*0020*/ 	.byte	0x02, 0x4c
        /*0022*/ 	.byte	0x01
	.zero		1


	//----- nvinfo : EIATTR_ANNOTATIONS
	.align		4
        /*0024*/ 	.byte	0x04, 0x55
        /*0026*/ 	.short	(.L_22 - .L_21)


	//   ....[0]....
.L_21:
        /*0028*/ 	.word	0x00000001
        /*002c*/ 	.byte	0x60, 0x06, 0x00, 0x00, 0x01, 0x00, 0x00, 0x00, 0x80, 0x06, 0x00, 0x00, 0x01, 0x00, 0x00, 0x00
        /* <DEDUP_REMOVED lines=193> */
        /*0c4c*/ 	.byte	0x30, 0x06, 0x01, 0x00


	//----- nvinfo : EIATTR_MERCURY_ISA_VERSION
	.align		4
.L_22:
        /*0c50*/ 	.byte	0x03, 0x5f
        /*0c52*/ 	.short	0x0101


	//----- nvinfo : EIATTR_INT_WARP_WIDE_INSTR_OFFSETS
	.align		4
        /*0c54*/ 	.byte	0x04, 0x31
        /*0c56*/ 	.short	(.L_24 - .L_23)


	//   ....[0]....
.L_23:
        /*0c58*/ 	.word	0x00000530


	//   ....[1]....
        /*0c5c*/ 	.word	0x00000540


	//   ....[2]....
        /*0c60*/ 	.word	0x00000670


	//----- nvinfo : EIATTR_COOP_GROUP_MASK_REGIDS
	.align		4
.L_24:
        /*0c64*/ 	.byte	0x04, 0x29
        /*0c66*/ 	.short	(.L_26 - .L_25)


	//   ....[0]....
.L_25:
        /*0c68*/ 	.word	0xffffffff


	//   ....[1]....
        /*0c6c*/ 	.word	0xffffffff


	//   ....[2]....
        /*0c70*/ 	.word	0xffffffff


	//   ....[3]....
        /*0c74*/ 	.word	0xffffffff


	//   ....[4]....
        /*0c78*/ 	.word	0xffffffff


	//----- nvinfo : EIATTR_COOP_GROUP_INSTR_OFFSETS
	.align		4
.L_26:
        /*0c7c*/ 	.byte	0x04, 0x28
        /*0c7e*/ 	.short	(.L_28 - .L_27)


	//   ....[0]....
.L_27:
        /*0c80*/ 	.word	0x00000070


	//   ....[1]....
        /*0c84*/ 	.word	0x00000080


	//   ....[2]....
        /*0c88*/ 	.word	0x000001a0


	//   ....[3]....
        /*0c8c*/ 	.word	0x00000480


	//   ....[4]....
        /*0c90*/ 	.word	0x000013c0


	//----- nvinfo : EIATTR_REG_RECONFIG
	.align		4
.L_28:
        /*0c94*/ 	.byte	0x01, 0x54
	.zero		2


	//----- nvinfo : EIATTR_MBARRIER_INSTR_OFFSETS
	.align		4
        /*0c98*/ 	.byte	0x04, 0x39
        /*0c9a*/ 	.short	(.L_30 - .L_29)


	//   ....[0]....
.L_29:
        /*0c9c*/ 	.word	0x00000340
        /*0ca0*/ 	.word	0x000000ff
        /*0ca4*/ 	.word	0x00000000
        /*0ca8*/ 	.short	0x0100
        /*0caa*/ 	.byte	0x09
	.zero		1


	//   ....[1]....
        /*0cac*/ 	.word	0x00000350
        /*0cb0*/ 	.word	0x000000ff
        /*0cb4*/ 	.word	0x00000048
        /*0cb8*/ 	.short	0x0100
        /*0cba*/ 	.byte	0x09
	.zero		1


	//   ....[2]....
        /*0cbc*/ 	.word	0x00000360
        /*0cc0*/ 	.word	0x000000ff
        /*0cc4*/ 	.word	0x00000008
        /*0cc8*/ 	.short	0x0100
        /*0cca*/ 	.byte	0x09
	.zero		1


	//   ....[3]....
        /*0ccc*/ 	.word	0x00000370
        /*0cd0*/ 	.word	0x000000ff
        /*0cd4*/ 	.word	0x00000050
        /*0cd8*/ 	.short	0x0100
        /*0cda*/ 	.byte	0x09
	.zero		1


	//   ....[4]....
        /*0cdc*/ 	.word	0x00000380
        /*0ce0*/ 	.word	0x000000ff
        /*0ce4*/ 	.word	0x00000010
        /*0ce8*/ 	.short	0x0100
        /*0cea*/ 	.byte	0x09
	.zero		1


	//   ....[5]....
        /*0cec*/ 	.word	0x00000390
        /*0cf0*/ 	.word	0x000000ff
        /*0cf4*/ 	.word	0x00000058
        /*0cf8*/ 	.short	0x0100
        /*0cfa*/ 	.byte	0x09
	.zero		1


	//   ....[6]....
        /*0cfc*/ 	.word	0x000003a0
        /*0d00*/ 	.word	0x000000ff
        /*0d04*/ 	.word	0x00000018
        /*0d08*/ 	.short	0x0100
        /*0d0a*/ 	.byte	0x09
	.zero		1


	//   ....[7]....
        /*0d0c*/ 	.word	0x000003b0
        /*0d10*/ 	.word	0x000000ff
        /*0d14*/ 	.word	0x00000060
        /*0d18*/ 	.short	0x0100
        /*0d1a*/ 	.byte	0x09
	.zero		1


	//   ....[8]....
        /*0d1c*/ 	.word	0x000003c0
        /*0d20*/ 	.word	0x000000ff
        /*0d24*/ 	.word	0x00000020
        /*0d28*/ 	.short	0x0100
        /*0d2a*/ 	.byte	0x09
	.zero		1


	//   ....[9]....
        /*0d2c*/ 	.word	0x000003d0
        /*0d30*/ 	.word	0x000000ff
        /*0d34*/ 	.word	0x00000068
        /*0d38*/ 	.short	0x0100
        /*0d3a*/ 	.byte	0x09
	.zero		1


	//   ....[10]....
        /*0d3c*/ 	.word	0x000003e0
        /*0d40*/ 	.word	0x000000ff
        /*0d44*/ 	.word	0x00000028
        /*0d48*/ 	.short	0x0100
        /*0d4a*/ 	.byte	0x09
	.zero		1


	//   ....[11]....
        /*0d4c*/ 	.word	0x000003f0
        /*0d50*/ 	.word	0x000000ff
        /*0d54*/ 	.word	0x00000070
        /*0d58*/ 	.short	0x0100
        /*0d5a*/ 	.byte	0x09
	.zero		1


	//   ....[12]....
        /*0d5c*/ 	.word	0x00000400
        /*0d60*/ 	.word	0x000000ff
        /*0d64*/ 	.word	0x00000030
        /*0d68*/ 	.short	0x0100
        /*0d6a*/ 	.byte	0x09
	.zero		1


	//   ....[13]....
        /*0d6c*/ 	.word	0x00000410
        /*0d70*/ 	.word	0x000000ff
        /*0d74*/ 	.word	0x00000078
        /*0d78*/ 	.short	0x0100
        /*0d7a*/ 	.byte	0x09
	.zero		1


	//   ....[14]....
        /*0d7c*/ 	.word	0x00000420
        /*0d80*/ 	.word	0x000000ff
        /*0d84*/ 	.word	0x00000038
        /*0d88*/ 	.short	0x0100
        /*0d8a*/ 	.byte	0x09
	.zero		1


	//   ....[15]....
        /*0d8c*/ 	.word	0x00000430
        /*0d90*/ 	.word	0x000000ff
        /*0d94*/ 	.word	0x00000080
        /*0d98*/ 	.short	0x0100
        /*0d9a*/ 	.byte	0x09
	.zero		1


	//   ....[16]....
        /*0d9c*/ 	.word	0x00000440
        /*0da0*/ 	.word	0x000000ff
        /*0da4*/ 	.word	0x00000040
        /*0da8*/ 	.short	0x0100
        /*0daa*/ 	.byte	0x09
	.zero		1


	//   ....[17]....
        /*0dac*/ 	.word	0x00000450
        /*0db0*/ 	.word	0x000000ff
        /*0db4*/ 	.word	0x00000088
        /*0db8*/ 	.short	0x0100
        /*0dba*/ 	.byte	0x09
	.zero		1


	//   ....[18]....
        /*0dbc*/ 	.word	0x000006a0
        /*0dc0*/ 	.word	0x000000ff
        /*0dc4*/ 	.word	0x000000a0
        /*0dc8*/ 	.short	0x0100
        /*0dca*/ 	.byte	0x06
	.zero		1


	//   ....[19]....
        /*0dcc*/ 	.word	0x000006b0
        /*0dd0*/ 	.word	0x000000ff
        /*0dd4*/ 	.word	0x000000a8
        /*0dd8*/ 	.short	0x0100
        /*0dda*/ 	.byte	0x06
	.zero		1


	//   ....[20]....
        /*0ddc*/ 	.word	0x00001bd0
        /*0de0*/ 	.word	0x000000ff
        /*0de4*/ 	.word	0x00000000
        /*0de8*/ 	.short	0x010a
        /*0dea*/ 	.byte	0x06
	.zero		1


	//   ....[21]....
        /*0dec*/ 	.word	0x00001c10
        /*0df0*/ 	.word	0x000000ff
        /*0df4*/ 	.word	0x00000000
        /*0df8*/ 	.short	0x010a
        /*0dfa*/ 	.byte	0x06
	.zero		1


	//   ....[22]....
        /*0dfc*/ 	.word	0x00002ea0
        /*0e00*/ 	.word	0x000000ff
        /*0e04*/ 	.word	0x00000000
        /*0e08*/ 	.short	0x010a
        /*0e0a*/ 	.byte	0x10
	.zero		1


	//   ....[23]....
        /*0e0c*/ 	.word	0x00002ee0
        /*0e10*/ 	.word	0x000000ff
        /*0e14*/ 	.word	0x00000000
        /*0e18*/ 	.short	0x010a
        /*0e1a*/ 	.byte	0x10
	.zero		1


	//   ....[24]....
        /*0e1c*/ 	.word	0x00003f80
        /*0e20*/ 	.word	0x000000ff
        /*0e24*/ 	.word	0x00000000
        /*0e28*/ 	.short	0x0101
        /*0e2a*/ 	.byte	0x08
	.zero		1


	//   ....[25]....
        /*0e2c*/ 	.word	0x00005150
        /*0e30*/ 	.word	0x000000ff
        /*0e34*/ 	.word	0x00000000
        /*0e38*/ 	.short	0x0101
        /*0e3a*/ 	.byte	0x08
	.zero		1


	//   ....[26]....
        /*0e3c*/ 	.word	0x0000f580
        /*0e40*/ 	.word	0x0000000d
        /*0e44*/ 	.word	0x00000048
        /*0e48*/ 	.short	0x010a
        /*0e4a*/ 	.byte	0x3f
	.zero		1


	//   ....[27]....
        /*0e4c*/ 	.word	0x0000f940
        /*0e50*/ 	.word	0x00000004
        /*0e54*/ 	.word	0x000000a8
        /*0e58*/ 	.short	0x0101
        /*0e5a*/ 	.byte	0x3f
	.zero		1


	//   ....[28]....
        /*0e5c*/ 	.word	0x000100b0
        /*0e60*/ 	.word	0x00000007
        /*0e64*/ 	.word	0x00000000
        /*0e68*/ 	.short	0x010a
        /*0e6a*/ 	.byte	0x3f
	.zero		1


	//   ....[29]....
        /*0e6c*/ 	.word	0x00010130
        /*0e70*/ 	.word	0x00000009
        /*0e74*/ 	.word	0x00000000
        /*0e78*/ 	.short	0x010a
        /*0e7a*/ 	.byte	0x3f
	.zero		1


	//   ....[30]....
        /*0e7c*/ 	.word	0x000101c0
        /*0e80*/ 	.word	0x00000006
        /*0e84*/ 	.word	0x00000000
        /*0e88*/ 	.short	0x010a
        /*0e8a*/ 	.byte	0x3f
	.zero		1


	//   ....[31]....
        /*0e8c*/ 	.word	0x00010250
        /*0e90*/ 	.word	0x00000009
        /*0e94*/ 	.word	0x00000000
        /*0e98*/ 	.short	0x010a
        /*0e9a*/ 	.byte	0x3f
	.zero		1


	//   ....[32]....
        /*0e9c*/ 	.word	0x000102e0
        /*0ea0*/ 	.word	0x00000006
        /*0ea4*/ 	.word	0x00000000
        /*0ea8*/ 	.short	0x010a
        /*0eaa*/ 	.byte	0x3f
	.zero		1


	//   ....[33]....
        /*0eac*/ 	.word	0x00010370
        /*0eb0*/ 	.word	0x00000009
        /*0eb4*/ 	.word	0x00000000
        /*0eb8*/ 	.short	0x010a
        /*0eba*/ 	.byte	0x3f
	.zero		1


	//   ....[34]....
        /*0ebc*/ 	.word	0x00010400
        /*0ec0*/ 	.word	0x00000006
        /*0ec4*/ 	.word	0x00000000
        /*0ec8*/ 	.short	0x010a
        /*0eca*/ 	.byte	0x3f
	.zero		1


	//   ....[35]....
        /*0ecc*/ 	.word	0x00010490
        /*0ed0*/ 	.word	0x00000009
        /*0ed4*/ 	.word	0x00000000
        /*0ed8*/ 	.short	0x010a
        /*0eda*/ 	.byte	0x3f
	.zero		1


	//   ....[36]....
        /*0edc*/ 	.word	0x00010520
        /*0ee0*/ 	.word	0x00000003
        /*0ee4*/ 	.word	0x00000000
        /*0ee8*/ 	.short	0x010a
        /*0eea*/ 	.byte	0x3f
	.zero		1


	//   ....[37]....
        /*0eec*/ 	.word	0x00010590
        /*0ef0*/ 	.word	0x00000003
        /*0ef4*/ 	.word	0x00000000
        /*0ef8*/ 	.short	0x010a
        /*0efa*/ 	.byte	0x3f
	.zero		1


	//   ....[38]....
        /*0efc*/ 	.word	0x00010600
        /*0f00*/ 	.word	0x00000000
        /*0f04*/ 	.word	0x00000000
        /*0f08*/ 	.short	0x010a
        /*0f0a*/ 	.byte	0x3f
	.zero		1


	//   ....[39]....
        /*0f0c*/ 	.word	0x000106e0
        /*0f10*/ 	.word	0x0000000d
        /*0f14*/ 	.word	0x00000048
        /*0f18*/ 	.short	0x010a
        /*0f1a*/ 	.byte	0x3f
	.zero		1


	//   ....[40]....
        /*0f1c*/ 	.word	0x000107c0
        /*0f20*/ 	.word	0x00000007
        /*0f24*/ 	.word	0x00000000
        /*0f28*/ 	.short	0x010a
        /*0f2a*/ 	.byte	0x3f
	.zero		1


	//   ....[41]....
        /*0f2c*/ 	.word	0x00010810
        /*0f30*/ 	.word	0x00000009
        /*0f34*/ 	.word	0x00000000
        /*0f38*/ 	.short	0x010a
        /*0f3a*/ 	.byte	0x3f
	.zero		1


	//   ....[42]....
        /*0f3c*/ 	.word	0x00010860
        /*0f40*/ 	.word	0x00000006
        /*0f44*/ 	.word	0x00000000
        /*0f48*/ 	.short	0x010a
        /*0f4a*/ 	.byte	0x3f
	.zero		1


	//   ....[43]....
        /*0f4c*/ 	.word	0x000108b0
        /*0f50*/ 	.word	0x00000009
        /*0f54*/ 	.word	0x00000000
        /*0f58*/ 	.short	0x010a
        /*0f5a*/ 	.byte	0x3f
	.zero		1


	//   ....[44]....
        /*0f5c*/ 	.word	0x00010900
        /*0f60*/ 	.word	0x00000006
        /*0f64*/ 	.word	0x00000000
        /*0f68*/ 	.short	0x010a
        /*0f6a*/ 	.byte	0x3f
	.zero		1


	//   ....[45]....
        /*0f6c*/ 	.word	0x00010950
        /*0f70*/ 	.word	0x00000009
        /*0f74*/ 	.word	0x00000000
        /*0f78*/ 	.short	0x010a
        /*0f7a*/ 	.byte	0x3f
	.zero		1


	//   ....[46]....
        /*0f7c*/ 	.word	0x000109a0
        /*0f80*/ 	.word	0x00000006
        /*0f84*/ 	.word	0x00000000
        /*0f88*/ 	.short	0x010a
        /*0f8a*/ 	.byte	0x3f
	.zero		1


	//   ....[47]....
        /*0f8c*/ 	.word	0x000109f0
        /*0f90*/ 	.word	0x00000009
        /*0f94*/ 	.word	0x00000000
        /*0f98*/ 	.short	0x010a
        /*0f9a*/ 	.byte	0x3f
	.zero		1


	//----- nvinfo : EIATTR_NUM_MBARRIERS
	.align		4
.L_30:
        /*0f9c*/ 	.byte	0x03, 0x38
        /*0f9e*/ 	.short	0x0014


	//----- nvinfo : EIATTR_EXIT_INSTR_OFFSETS
	.align		4
        /*0fa0*/ 	.byte	0x04, 0x1c
        /*0fa2*/ 	.short	(.L_32 - .L_31)


	//   ....[0]....
.L_31:
        /*0fa4*/ 	.word	0x00000710


	//   ....[1]....
        /*0fa8*/ 	.word	0x00001060


	//   ....[2]....
        /*0fac*/ 	.word	0x0000ebc0


	//   ....[3]....
        /*0fb0*/ 	.word	0x0000f210


	//   ....[4]....
        /*0fb4*/ 	.word	0x00010570


	//----- nvinfo : EIATTR_MAX_THREADS
	.align		4
.L_32:
        /*0fb8*/ 	.byte	0x04, 0x05
        /*0fba*/ 	.short	(.L_34 - .L_33)
.L_33:
        /*0fbc*/ 	.word	0x00000180
        /*0fc0*/ 	.word	0x00000001
        /*0fc4*/ 	.word	0x00000001


	//----- nvinfo : EIATTR_CRS_STACK_SIZE
	.align		4
.L_34:
        /*0fc8*/ 	.byte	0x04, 0x1e
        /*0fca*/ 	.short	(.L_36 - .L_35)
.L_35:
        /*0fcc*/ 	.word	0x00000000


	//----- nvinfo : EIATTR_CBANK_PARAM_SIZE
	.align		4
.L_36:
        /*0fd0*/ 	.byte	0x03, 0x19
        /*0fd2*/ 	.short	0x0470


	//----- nvinfo : EIATTR_PARAM_CBANK
	.align		4
        /*0fd4*/ 	.byte	0x04, 0x0a
        /*0fd6*/ 	.short	(.L_38 - .L_37)
	.align		4
.L_37:
        /*0fd8*/ 	.word	index@(.nv.constant0._ZN7cutlass13device_kernelINS_4gemm6kernel13GemmUniversalIN4cute5tupleIJiiiiEEENS1_10collective13CollectiveMmaINS1_37MainloopSm90TmaGmmaWarpSpecializedFP8ILi9ENS5_IJNS4_1CILi1EEESB_SB_EEENS1_35KernelTmaWarpSpecializedCooperativeEEENS5_IJNSA_ILi256EEENSA_ILi128EEENSA_ILi64EEEEEENS_12float_e4m3_tENS5_IJlSB_lEEESJ_SK_NS4_8TiledMMAINS4_8MMA_AtomIJNS4_4SM904GMMA31MMA_64x128x32_F32E4M3E4M3_SS_TNILNSO_7ScaleInE1ELSQ_1EEEEEENS4_6LayoutINS5_IJNSA_ILi2EEESB_SB_EEENS5_IJSB_NSA_ILi0EEESW_EEEEENS5_IJNS4_10UnderscoreESZ_SZ_EEEEENS4_13SM90_TMA_LOADENS4_14ComposedLayoutINS4_7SwizzleILi2ELi4ELi3EEENS4_18smem_ptr_flag_bitsILi8EEENST_INS5_IJNSA_ILi8EEESH_EEENS5_IJSH_SB_EEEEEEEvNS4_8identityES12_S1C_vS1D_EENS_8epilogue10collective6detail29Sm90TmaWarpSpecializedAdapterINS1G_15DefaultEpilogueISJ_SK_SK_NS1F_6thread17LinearCombinationISJ_Li1EffLNS1K_9ScaleType4KindE0ELNS_15FloatRoundStyleE2ESJ_EENS1_15EpilogueDefaultEEEEEvvEEEEvNT_6ParamsE)
        /*0fdc*/ 	.short	0x0210
        /*0fde*/ 	.short	0x0470


	//----- nvinfo : EIATTR_SW_WAR
	.align		4
.L_38:
        /*0fe0*/ 	.byte	0x04, 0x36
        /*0fe2*/ 	.short	(.L_40 - .L_39)
.L_39:
        /*0fe4*/ 	.word	0x00000008
.L_40:


//--------------------- .nv.callgraph             --------------------------
	.section	.nv.callgraph,"",@"SHT_CUDA_CALLGRAPH"
	.align	4
	.sectionentsize	8
	.align		4
        /*0000*/ 	.word	0x00000000
	.align		4
        /*0004*/ 	.word	0xffffffff
	.align		4
        /*0008*/ 	.word	0x00000000
	.align		4
        /*000c*/ 	.word	0xfffffffe
	.align		4
        /*0010*/ 	.word	0x00000000
	.align		4
        /*0014*/ 	.word	0xfffffffd
	.align		4
        /*0018*/ 	.word	0x00000000
	.align		4
        /*001c*/ 	.word	0xfffffffc


//--------------------- .nv.constant4             --------------------------
	.section	.nv.constant4,"a",@progbits
	.align	8
	.align		8
.nv.constant4:
        /*0000*/ 	.dword	_ZN40_INTERNAL_aeee4836_4_k_cu_7f76eca3_237614cuda3std3__45__cpo5beginE
	.align		8
        /*0008*/ 	.dword	_ZN40_INTERNAL_aeee4836_4_k_cu_7f76eca3_237614cuda3std3__45__cpo3endE
	.align		8
        /*0010*/ 	.dword	_ZN40_INTERNAL_aeee4836_4_k_cu_7f76eca3_237614cuda3std3__45__cpo6cbeginE
	.align		8
        /*0018*/ 	.dword	_ZN40_INTERNAL_aeee4836_4_k_cu_7f76eca3_237614cuda3std3__45__cpo4cendE
	.align		8
        /*0020*/ 	.dword	_ZN40_INTERNAL_aeee4836_4_k_cu_7f76eca3_237614cuda3std3__442_GLOBAL__N__aeee4836_4_k_cu_7f76eca3_237616ignoreE
	.align		8
        /*0028*/ 	.dword	_ZN40_INTERNAL_aeee4836_4_k_cu_7f76eca3_237614cuda3std3__419piecewise_constructE
	.align		8
        /*0030*/ 	.dword	_ZN40_INTERNAL_aeee4836_4_k_cu_7f76eca3_237614cuda3std3__48in_placeE
	.align		8
        /*0038*/ 	.dword	_ZN40_INTERNAL_aeee4836_4_k_cu_7f76eca3_237614cuda3std6ranges3__45__cpo4swapE
	.align		8
        /*0040*/ 	.dword	_ZN40_INTERNAL_aeee4836_4_k_cu_7f76eca3_237614cuda3std6ranges3__45__cpo9iter_moveE
	.align		8
        /*0048*/ 	.dword	_ZN40_INTERNAL_aeee4836_4_k_cu_7f76eca3_237614cute7productE
	.align		8
        /*0050*/ 	.dword	_ZN40_INTERNAL_aeee4836_4_k_cu_7f76eca3_237614cute1_E


//--------------------- .text._ZN7cutlass13device_kernelINS_4gemm6kernel13GemmUniversalIN4cute5tupleIJiiiiEEENS1_10collective13CollectiveMmaINS1_37MainloopSm90TmaGmmaWarpSpecializedFP8ILi9ENS5_IJNS4_1CILi1EEESB_SB_EEENS1_35KernelTmaWarpSpecializedCooperativeEEENS5_IJNSA_ILi256EEENSA_ILi128EEENSA_ILi64EEEEEENS_12float_e4m3_tENS5_IJlSB_lEEESJ_SK_NS4_8TiledMMAINS4_8MMA_AtomIJNS4_4SM904GMMA31MMA_64x128x32_F32E4M3E4M3_SS_TNILNSO_7ScaleInE1ELSQ_1EEEEEENS4_6LayoutINS5_IJNSA_ILi2EEESB_SB_EEENS5_IJSB_NSA_ILi0EEESW_EEEEENS5_IJNS4_10UnderscoreESZ_SZ_EEEEENS4_13SM90_TMA_LOADENS4_14ComposedLayoutINS4_7SwizzleILi2ELi4ELi3EEENS4_18smem_ptr_flag_bitsILi8EEENST_INS5_IJNSA_ILi8EEESH_EEENS5_IJSH_SB_EEEEEEEvNS4_8identityES12_S1C_vS1D_EENS_8epilogue10collective6detail29Sm90TmaWarpSpecializedAdapterINS1G_15DefaultEpilogueISJ_SK_SK_NS1F_6thread17LinearCombinationISJ_Li1EffLNS1K_9ScaleType4KindE0ELNS_15FloatRoundStyleE2ESJ_EENS1_15EpilogueDefaultEEEEEvvEEEEvNT_6ParamsE --------------------------
	.section	.text._ZN7cutlass13device_kernelINS_4gemm6kernel13GemmUniversalIN4cute5tupleIJiiiiEEENS1_10collective13CollectiveMmaINS1_37MainloopSm90TmaGmmaWarpSpecializedFP8ILi9ENS5_IJNS4_1CILi1EEESB_SB_EEENS1_35KernelTmaWarpSpecializedCooperativeEEENS5_IJNSA_ILi256EEENSA_ILi128EEENSA_ILi64EEEEEENS_12float_e4m3_tENS5_IJlSB_lEEESJ_SK_NS4_8TiledMMAINS4_8MMA_AtomIJNS4_4SM904GMMA31MMA_64x128x32_F32E4M3E4M3_SS_TNILNSO_7ScaleInE1ELSQ_1EEEEEENS4_6LayoutINS5_IJNSA_ILi2EEESB_SB_EEENS5_IJSB_NSA_ILi0EEESW_EEEEENS5_IJNS4_10UnderscoreESZ_SZ_EEEEENS4_13SM90_TMA_LOADENS4_14ComposedLayoutINS4_7SwizzleILi2ELi4ELi3EEENS4_18smem_ptr_flag_bitsILi8EEENST_INS5_IJNSA_ILi8EEESH_EEENS5_IJSH_SB_EEEEEEEvNS4_8identityES12_S1C_vS1D_EENS_8epilogue10collective6detail29Sm90TmaWarpSpecializedAdapterINS1G_15DefaultEpilogueISJ_SK_SK_NS1F_6thread17LinearCombinationISJ_Li1EffLNS1K_9ScaleType4KindE0ELNS_15FloatRoundStyleE2ESJ_EENS1_15EpilogueDefaultEEEEEvvEEEEvNT_6ParamsE,"ax",@progbits
	.align	128
.text._ZN7cutlass13device_kernelINS_4gemm6kernel13GemmUniversalIN4cute5tupleIJiiiiEEENS1_10collective13CollectiveMmaINS1_37MainloopSm90TmaGmmaWarpSpecializedFP8ILi9ENS5_IJNS4_1CILi1EEESB_SB_EEENS1_35KernelTmaWarpSpecializedCooperativeEEENS5_IJNSA_ILi256EEENSA_ILi128EEENSA_ILi64EEEEEENS_12float_e4m3_tENS5_IJlSB_lEEESJ_SK_NS4_8TiledMMAINS4_8MMA_AtomIJNS4_4SM904GMMA31MMA_64x128x32_F32E4M3E4M3_SS_TNILNSO_7ScaleInE1ELSQ_1EEEEEENS4_6LayoutINS5_IJNSA_ILi2EEESB_SB_EEENS5_IJSB_NSA_ILi0EEESW_EEEEENS5_IJNS4_10UnderscoreESZ_SZ_EEEEENS4_13SM90_TMA_LOADENS4_14ComposedLayoutINS4_7SwizzleILi2ELi4ELi3EEENS4_18smem_ptr_flag_bitsILi8EEENST_INS5_IJNSA_ILi8EEESH_EEENS5_IJSH_SB_EEEEEEEvNS4_8identityES12_S1C_vS1D_EENS_8epilogue10collective6detail29Sm90TmaWarpSpecializedAdapterINS1G_15DefaultEpilogueISJ_SK_SK_NS1F_6thread17LinearCombinationISJ_Li1EffLNS1K_9ScaleType4KindE0ELNS_15FloatRoundStyleE2ESJ_EENS1_15EpilogueDefaultEEEEEvvEEEEvNT_6ParamsE:
        .type           _ZN7cutlass13device_kernelINS_4gemm6kernel13GemmUniversalIN4cute5tupleIJiiiiEEENS1_10collective13CollectiveMmaINS1_37MainloopSm90TmaGmmaWarpSpecializedFP8ILi9ENS5_IJNS4_1CILi1EEESB_SB_EEENS1_35KernelTmaWarpSpecializedCooperativeEEENS5_IJNSA_ILi256EEENSA_ILi128EEENSA_ILi64EEEEEENS_12float_e4m3_tENS5_IJlSB_lEEESJ_SK_NS4_8TiledMMAINS4_8MMA_AtomIJNS4_4SM904GMMA31MMA_64x128x32_F32E4M3E4M3_SS_TNILNSO_7ScaleInE1ELSQ_1EEEEEENS4_6LayoutINS5_IJNSA_ILi2EEESB_SB_EEENS5_IJSB_NSA_ILi0EEESW_EEEEENS5_IJNS4_10UnderscoreESZ_SZ_EEEEENS4_13SM90_TMA_LOADENS4_14ComposedLayoutINS4_7SwizzleILi2ELi4ELi3EEENS4_18smem_ptr_flag_bitsILi8EEENST_INS5_IJNSA_ILi8EEESH_EEENS5_IJSH_SB_EEEEEEEvNS4_8identityES12_S1C_vS1D_EENS_8epilogue10collective6detail29Sm90TmaWarpSpecializedAdapterINS1G_15DefaultEpilogueISJ_SK_SK_NS1F_6thread17LinearCombinationISJ_Li1EffLNS1K_9ScaleType4KindE0ELNS_15FloatRoundStyleE2ESJ_EENS1_15EpilogueDefaultEEEEEvvEEEEvNT_6ParamsE,@function
        .size           _ZN7cutlass13device_kernelINS_4gemm6kernel13GemmUniversalIN4cute5tupleIJiiiiEEENS1_10collective13CollectiveMmaINS1_37MainloopSm90TmaGmmaWarpSpecializedFP8ILi9ENS5_IJNS4_1CILi1EEESB_SB_EEENS1_35KernelTmaWarpSpecializedCooperativeEEENS5_IJNSA_ILi256EEENSA_ILi128EEENSA_ILi64EEEEEENS_12float_e4m3_tENS5_IJlSB_lEEESJ_SK_NS4_8TiledMMAINS4_8MMA_AtomIJNS4_4SM904GMMA31MMA_64x128x32_F32E4M3E4M3_SS_TNILNSO_7ScaleInE1ELSQ_1EEEEEENS4_6LayoutINS5_IJNSA_ILi2EEESB_SB_EEENS5_IJSB_NSA_ILi0EEESW_EEEEENS5_IJNS4_10UnderscoreESZ_SZ_EEEEENS4_13SM90_TMA_LOADENS4_14ComposedLayoutINS4_7SwizzleILi2ELi4ELi3EEENS4_18smem_ptr_flag_bitsILi8EEENST_INS5_IJNSA_ILi8EEESH_EEENS5_IJSH_SB_EEEEEEEvNS4_8identityES12_S1C_vS1D_EENS_8epilogue10collective6detail29Sm90TmaWarpSpecializedAdapterINS1G_15DefaultEpilogueISJ_SK_SK_NS1F_6thread17LinearCombinationISJ_Li1EffLNS1K_9ScaleType4KindE0ELNS_15FloatRoundStyleE2ESJ_EENS1_15EpilogueDefaultEEEEEvvEEEEvNT_6ParamsE,(.L_x_340 - _ZN7cutlass13device_kernelINS_4gemm6kernel13GemmUniversalIN4cute5tupleIJiiiiEEENS1_10collective13CollectiveMmaINS1_37MainloopSm90TmaGmmaWarpSpecializedFP8ILi9ENS5_IJNS4_1CILi1EEESB_SB_EEENS1_35KernelTmaWarpSpecializedCooperativeEEENS5_IJNSA_ILi256EEENSA_ILi128EEENSA_ILi64EEEEEENS_12float_e4m3_tENS5_IJlSB_lEEESJ_SK_NS4_8TiledMMAINS4_8MMA_AtomIJNS4_4SM904GMMA31MMA_64x128x32_F32E4M3E4M3_SS_TNILNSO_7ScaleInE1ELSQ_1EEEEEENS4_6LayoutINS5_IJNSA_ILi2EEESB_SB_EEENS5_IJSB_NSA_ILi0EEESW_EEEEENS5_IJNS4_10UnderscoreESZ_SZ_EEEEENS4_13SM90_TMA_LOADENS4_14ComposedLayoutINS4_7SwizzleILi2ELi4ELi3EEENS4_18smem_ptr_flag_bitsILi8EEENST_INS5_IJNSA_ILi8EEESH_EEENS5_IJSH_SB_EEEEEEEvNS4_8identityES12_S1C_vS1D_EENS_8epilogue10collective6detail29Sm90TmaWarpSpecializedAdapterINS1G_15DefaultEpilogueISJ_SK_SK_NS1F_6thread17LinearCombinationISJ_Li1EffLNS1K_9ScaleType4KindE0ELNS_15FloatRoundStyleE2ESJ_EENS1_15EpilogueDefaultEEEEEvvEEEEvNT_6ParamsE)
        .other          _ZN7cutlass13device_kernelINS_4gemm6kernel13GemmUniversalIN4cute5tupleIJiiiiEEENS1_10collective13CollectiveMmaINS1_37MainloopSm90TmaGmmaWarpSpecializedFP8ILi9ENS5_IJNS4_1CILi1EEESB_SB_EEENS1_35KernelTmaWarpSpecializedCooperativeEEENS5_IJNSA_ILi256EEENSA_ILi128EEENSA_ILi64EEEEEENS_12float_e4m3_tENS5_IJlSB_lEEESJ_SK_NS4_8TiledMMAINS4_8MMA_AtomIJNS4_4SM904GMMA31MMA_64x128x32_F32E4M3E4M3_SS_TNILNSO_7ScaleInE1ELSQ_1EEEEEENS4_6LayoutINS5_IJNSA_ILi2EEESB_SB_EEENS5_IJSB_NSA_ILi0EEESW_EEEEENS5_IJNS4_10UnderscoreESZ_SZ_EEEEENS4_13SM90_TMA_LOADENS4_14ComposedLayoutINS4_7SwizzleILi2ELi4ELi3EEENS4_18smem_ptr_flag_bitsILi8EEENST_INS5_IJNSA_ILi8EEESH_EEENS5_IJSH_SB_EEEEEEEvNS4_8identityES12_S1C_vS1D_EENS_8epilogue10collective6detail29Sm90TmaWarpSpecializedAdapterINS1G_15DefaultEpilogueISJ_SK_SK_NS1F_6thread17LinearCombinationISJ_Li1EffLNS1K_9ScaleType4KindE0ELNS_15FloatRoundStyleE2ESJ_EENS1_15EpilogueDefaultEEEEEvvEEEEvNT_6ParamsE,@"STO_CUDA_ENTRY STV_DEFAULT"
_ZN7cutlass13device_kernelINS_4gemm6kernel13GemmUniversalIN4cute5tupleIJiiiiEEENS1_10collective13CollectiveMmaINS1_37MainloopSm90TmaGmmaWarpSpecializedFP8ILi9ENS5_IJNS4_1CILi1EEESB_SB_EEENS1_35KernelTmaWarpSpecializedCooperativeEEENS5_IJNSA_ILi256EEENSA_ILi128EEENSA_ILi64EEEEEENS_12float_e4m3_tENS5_IJlSB_lEEESJ_SK_NS4_8TiledMMAINS4_8MMA_AtomIJNS4_4SM904GMMA31MMA_64x128x32_F32E4M3E4M3_SS_TNILNSO_7ScaleInE1ELSQ_1EEEEEENS4_6LayoutINS5_IJNSA_ILi2EEESB_SB_EEENS5_IJSB_NSA_ILi0EEESW_EEEEENS5_IJNS4_10UnderscoreESZ_SZ_EEEEENS4_13SM90_TMA_LOADENS4_14ComposedLayoutINS4_7SwizzleILi2ELi4ELi3EEENS4_18smem_ptr_flag_bitsILi8EEENST_INS5_IJNSA_ILi8EEESH_EEENS5_IJSH_SB_EEEEEEEvNS4_8identityES12_S1C_vS1D_EENS_8epilogue10collective6detail29Sm90TmaWarpSpecializedAdapterINS1G_15DefaultEpilogueISJ_SK_SK_NS1F_6thread17LinearCombinationISJ_Li1EffLNS1K_9ScaleType4KindE0ELNS_15FloatRoundStyleE2ESJ_EENS1_15EpilogueDefaultEEEEEvvEEEEvNT_6ParamsE:
[----:B------:R-:W0:Y:S02]  /*0000*/  LDC R1, c[0x0][0x28] ;  /* 0x00000a00ff017b82 */ /* 0x000e240000000800 */
[----:B0-----:R-:W-:Y:S01]  /*0010*/  VIADD R1, R1, 0xffffff00 ;  /* 0xffffff0001017836 */ /* 0x001fe20000000000 */
[----:B------:R-:W0:Y:S01]  /*0020*/  S2R R2, SR_TID.X ;  /* 0x0000000000027919 */ /* 0x000e220000002100 */
[----:B------:R-:W-:Y:S01]  /*0030*/  ELECT P0, URZ, PT ;  /* 0x00000000003f782f */ /* 0x000fe20003800000 */
[----:B------:R-:W-:Y:S01]  /*0040*/  BSSY B0, `(.L_x_0) ;  /* 0x0000015000007945 */ /* 0x000fe20003800000 */
[--C-:B0-----:R-:W-:Y:S02]  /*0050*/  SHF.R.U32.HI R0, RZ, 0x5, R2.reuse ;  /* 0x00000005ff007819 */ /* 0x101fe40000011602 */
[----:B------:R-:W-:-:S03]  /*0060*/  SHF.R.U32.HI R2, RZ, 0x7, R2 ;  /* 0x00000007ff027819 */ /* 0x000fc60000011602 */
[----:B------:R-:W0:Y:S04]  /*0070*/  SHFL.IDX PT, R3, R0, RZ, 0x1f ;  /* 0x00001fff00037589 */ /* 0x000e2800000e0000 */
[----:B------:R-:W1:Y:S01]  /*0080*/  SHFL.IDX PT, R2, R2, RZ, 0x1f ;  /* 0x00001fff02027589 */ /* 0x000e6200000e0000 */
[----:B0-----:R-:W-:Y:S02]  /*0090*/  R2UR UR4, R3 ;  /* 0x00000000030472ca */ /* 0x001fe400000e0000 */
[----:B-1----:R-:W-:-:S11]  /*00a0*/  R2UR UR6, R2 ;  /* 0x00000000020672ca */ /* 0x002fd600000e0000 */
[----:B------:R-:W-:Y:S02]  /*00b0*/  USHF.R.S32.HI UR5, URZ, 0x1f, UR4 ;  /* 0x0000001f3f057899 */ /* 0x000fe40008011404 */
[----:B------:R-:W-:Y:S02]  /*00c0*/  ISETP.NE.OR P0, PT, RZ, UR4, !P0 ;  /* 0x00000004ff007c0c */ /* 0x000fe4000c705670 */
[----:B------:R-:W-:-:S04]  /*00d0*/  ULEA.HI UR5, UR5, UR4, URZ, 0x2 ;  /* 0x0000000405057291 */ /* 0x000fc8000f8f103f */
[----:B------:R-:W-:-:S04]  /*00e0*/  ULOP3.LUT UR5, UR5, 0xfffffffc, URZ, 0xc0, !UPT ;  /* 0xfffffffc05057892 */ /* 0x000fc8000f8ec03f */
[----:B------:R-:W-:-:S03]  /*00f0*/  UIADD3 UR8, UR4, -UR5, URZ ;  /* 0x8000000504087290 */ /* 0x000fc6000fffe03f */
[----:B------:R-:W-:Y:S09]  /*0100*/  @P0 BRA `(.L_x_1) ;  /* 0x0000000000200947 */ /* 0x000ff20003800000 */
[----:B------:R-:W-:Y:S02]  /*0110*/  ULDC.64 UR4, c[0x0][0x198] ;  /* 0x0000660000047ab9 */ /* 0x000fe40000000a00 */
[----:B------:R-:W-:Y:S02]  /*0120*/  UIADD3 UR10, UP0, UR4, 0xf0, URZ ;  /* 0x000000f0040a7890 */ /* 0x000fe4000ff1e03f */
[----:B------:R-:W-:Y:S02]  /*0130*/  UIADD3 UR4, UP1, UR4, 0x1f0, URZ ;  /* 0x000001f004047890 */ /* 0x000fe4000ff3e03f */
[----:B------:R-:W-:Y:S02]  /*0140*/  UIADD3.X UR11, URZ, UR5, URZ, UP0, !UPT ;  /* 0x000000053f0b7290 */ /* 0x000fe400087fe43f */
[----:B------:R-:W-:-:S07]  /*0150*/  UIADD3.X UR5, URZ, UR5, URZ, UP1, !UPT ;  /* 0x000000053f057290 */ /* 0x000fce0008ffe43f */
[----:B------:R0:W-:Y:S02]  /*0160*/  UTMACCTL.PF [UR10] ;  /* 0x000000000a0079b9 */ /* 0x0001e40008040000 */
[----:B------:R0:W-:Y:S02]  /*0170*/  UTMACCTL.PF [UR4] ;  /* 0x00000000040079b9 */ /* 0x0001e40008040000 */
[----:B0-----:R-:W-:Y:S01]  /*0180*/  NOP ;  /* 0x0000000000007918 */ /* 0x001fe20000000000 */
.L_x_1:
[----:B------:R-:W-:Y:S05]  /*0190*/  BSYNC B0 ;  /* 0x0000000000007941 */ /* 0x000fea0003800000 */
.L_x_0:
[----:B------:R-:W0:Y:S01]  /*01a0*/  SHFL.IDX PT, R2, R0, RZ, 0x1f ;  /* 0x00001fff00027589 */ /* 0x000e2200000e0000 */
[----:B------:R-:W-:Y:S01]  /*01b0*/  UISETP.NE.AND UP0, UPT, UR8, 0x3, UPT ;  /* 0x000000030800788c */ /* 0x000fe2000bf05270 */
[----:B------:R-:W-:Y:S01]  /*01c0*/  ISETP.NE.AND P1, PT, RZ, UR6, PT ;  /* 0x00000006ff007c0c */ /* 0x000fe2000bf25270 */
[----:B------:R-:W-:Y:S02]  /*01d0*/  UIADD3 UR10, UR6, -0x1, URZ ;  /* 0xffffffff060a7890 */ /* 0x000fe4000fffe03f */
[----:B------:R-:W-:Y:S02]  /*01e0*/  UISETP.EQ.OR UP0, UPT, UR8, URZ, !UP0 ;  /* 0x0000003f0800728c */ /* 0x000fe4000c702670 */
[----:B------:R-:W-:Y:S02]  /*01f0*/  UISETP.GE.U32.AND UP1, UPT, UR10, 0x2, UPT ;  /* 0x000000020a00788c */ /* 0x000fe4000bf26070 */
[----:B------:R-:W-:-:S04]  /*0200*/  UISETP.EQ.AND UP0, UPT, UR6, URZ, UP0 ;  /* 0x0000003f0600728c */ /* 0x000fc80008702270 */
[----:B------:R-:W-:-:S04]  /*0210*/  USEL UR13, URZ, 0x1, !UP0 ;  /* 0x000000013f0d7887 */ /* 0x000fc8000c000000 */
[----:B------:R-:W-:Y:S01]  /*0220*/  USEL UR13, UR13, 0x2, UP1 ;  /* 0x000000020d0d7887 */ /* 0x000fe20008800000 */
[----:B0-----:R-:W-:-:S13]  /*0230*/  ISETP.NE.AND P0, PT, R2, RZ, PT ;  /* 0x000000ff0200720c */ /* 0x001fda0003f05270 */
[----:B------:R-:W-:Y:S05]  /*0240*/  @P0 BRA `(.L_x_2) ;  /* 0x00000000008c0947 */ /* 0x000fea0003800000 */
[----:B------:R-:W-:Y:S01]  /*0250*/  ELECT P0, URZ, PT ;  /* 0x00000000003f782f */ /* 0x000fe20003800000 */
[----:B------:R-:W-:-:S12]  /*0260*/  BSSY B0, `(.L_x_2) ;  /* 0x0000021000007945 */ /* 0x000fd80003800000 */
[----:B------:R-:W-:Y:S05]  /*0270*/  @!P0 BRA `(.L_x_3) ;  /* 0x00000000007c8947 */ /* 0x000fea0003800000 */
[----:B------:R-:W0:Y:S01]  /*0280*/  S2UR UR9, SR_CgaCtaId ;  /* 0x00000000000979c3 */ /* 0x000e220000008800 */
[----:B------:R-:W-:Y:S01]  /*0290*/  UMOV UR4, 0x400 ;  /* 0x0000040000047882 */ /* 0x000fe20000000000 */
[----:B------:R-:W-:Y:S01]  /*02a0*/  UMOV UR5, 0x1 ;  /* 0x0000000100057882 */ /* 0x000fe20000000000 */
[----:B------:R-:W-:Y:S02]  /*02b0*/  UMOV UR6, 0x100 ;  /* 0x0000010000067882 */ /* 0x000fe40000000000 */
[----:B------:R-:W-:-:S04]  /*02c0*/  UIADD3 UR6, -UR6, 0x100000, URZ ;  /* 0x0010000006067890 */ /* 0x000fc8000fffe13f */
[----:B------:R-:W-:Y:S02]  /*02d0*/  USHF.L.U32 UR7, UR6, 0xb, URZ ;  /* 0x0000000b06077899 */ /* 0x000fe4000800063f */
[----:B------:R-:W-:Y:S02]  /*02e0*/  USHF.L.U32 UR6, UR6, 0x1, URZ ;  /* 0x0000000106067899 */ /* 0x000fe4000800063f */
[----:B0-----:R-:W-:Y:S02]  /*02f0*/  ULEA UR9, UR9, UR4, 0x18 ;  /* 0x0000000409097291 */ /* 0x001fe4000f8ec03f */
[----:B------:R-:W-:-:S04]  /*0300*/  UIADD3 UR4, -UR5, 0x100000, URZ ;  /* 0x0010000005047890 */ /* 0x000fc8000fffe13f */
[----:B------:R-:W-:Y:S02]  /*0310*/  USHF.L.U32 UR5, UR4, 0xb, URZ ;  /* 0x0000000b04057899 */ /* 0x000fe4000800063f */
[----:B------:R-:W-:Y:S01]  /*0320*/  USHF.L.U32 UR4, UR4, 0x1, URZ ;  /* 0x0000000104047899 */ /* 0x000fe2000800063f */
[----:B------:R-:W0:Y:S11]  /*0330*/  FENCE.VIEW.ASYNC.S ;  /* 0x00000000000073c6 */ /* 0x000e360000000000 */
[----:B0-----:R0:W1:Y:S01]  /*0340*/  SYNCS.EXCH.64 URZ, [UR9], UR4 ;  /* 0x00000004093f75b2 */ /* 0x0010620008000100 */
[----:B------:R0:W2:Y:S01]  /*0350*/  SYNCS.EXCH.64 URZ, [UR9+0x48], UR6 ;  /* 0x00004806093f75b2 */ /* 0x0000a20008000100 */
[----:B------:R0:W3:Y:S01]  /*0360*/  SYNCS.EXCH.64 URZ, [UR9+0x8], UR4 ;  /* 0x00000804093f75b2 */ /* 0x0000e20008000100 */
[----:B------:R0:W4:Y:S01]  /*0370*/  SYNCS.EXCH.64 URZ, [UR9+0x50], UR6 ;  /* 0x00005006093f75b2 */ /* 0x0001220008000100 */
[----:B------:R0:W0:Y:S01]  /*0380*/  SYNCS.EXCH.64 URZ, [UR9+0x10], UR4 ;  /* 0x00001004093f75b2 */ /* 0x0000220008000100 */
        /* <DEDUP_REMOVED lines=13> */
[----:B------:R-:W-:Y:S01]  /*0460*/  NOP ;  /* 0x0000000000007918 */ /* 0x000fe20000000000 */
.L_x_3:
[----:B0-----:R-:W-:Y:S05]  /*0470*/  BSYNC B0 ;  /* 0x0000000000007941 */ /* 0x001fea0003800000 */
.L_x_2:
[----:B------:R-:W0:Y:S01]  /*0480*/  SHFL.IDX PT, R0, R0, RZ, 0x1f ;  /* 0x00001fff00007589 */ /* 0x000e2200000e0000 */
[----:B------:R-:W5:Y:S01]  /*0490*/  LDC R2, c[0x0][0x65c] ;  /* 0x00019700ff027b82 */ /* 0x000f620000000800 */
[----:B------:R-:W-:Y:S01]  /*04a0*/  ELECT P0, URZ, PT ;  /* 0x00000000003f782f */ /* 0x000fe20003800000 */
[----:B------:R-:W-:Y:S01]  /*04b0*/  IMAD.MOV.U32 R3, RZ, RZ, RZ ;  /* 0x000000ffff037224 */ /* 0x000fe200078e00ff */
[----:B------:R-:W-:Y:S01]  /*04c0*/  UMOV UR4, 0x20 ;  /* 0x0000002000047882 */ /* 0x000fe20000000000 */
[----:B------:R-:W-:Y:S01]  /*04d0*/  NOP ;  /* 0x0000000000007918 */ /* 0x000fe20000000000 */
[----:B------:R-:W-:Y:S01]  /*04e0*/  NOP ;  /* 0x0000000000007918 */ /* 0x000fe20000000000 */
[----:B0-----:R-:W-:Y:S02]  /*04f0*/  ISETP.NE.OR P0, PT, R0, RZ, !P0 ;  /* 0x000000ff0000720c */ /* 0x001fe40004705670 */
[----:B-----5:R-:W-:Y:S01]  /*0500*/  ISETP.NE.AND P4, PT, R2, 0x1, PT ;  /* 0x000000010200780c */ /* 0x020fe20003f85270 */
[----:B------:R-:W0:Y:S01]  /*0510*/  S2R R0, SR_CTAID.Y ;  /* 0x0000000000007919 */ /* 0x000e220000002600 */
[----:B------:R-:W5:Y:S09]  /*0520*/  S2R R2, SR_CTAID.X ;  /* 0x0000000000027919 */ /* 0x000f720000002500 */
[----:B------:R-:W-:Y:S01]  /*0530*/  VOTEU.ALL UP0, P0 ;  /* 0x00000000003f7886 */ /* 0x000fe20000000000 */
[----:B------:R-:W-:Y:S01]  /*0540*/  VOTEU.ALL UP1, P0 ;  /* 0x00000000003f7886 */ /* 0x000fe20000020000 */
[----:B------:R-:W5:Y:S01]  /*0550*/  @P4 LDC R7, c[0x0][0x10] ;  /* 0x00000400ff074b82 */ /* 0x000f620000000800 */
[----:B------:R-:W-:-:S02]  /*0560*/  @P4 IMAD.MOV.U32 R5, RZ, RZ, RZ ;  /* 0x000000ffff054224 */ /* 0x000fc400078e00ff */
[----:B------:R-:W-:Y:S01]  /*0570*/  @P4 IMAD.MOV.U32 R11, RZ, RZ, RZ ;  /* 0x000000ffff0b4224 */ /* 0x000fe200078e00ff */
[----:B------:R-:W-:Y:S01]  /*0580*/  @!UP0 UMOV UR6, 0x400 ;  /* 0x0000040000068882 */ /* 0x000fe20000000000 */
[----:B------:R-:W-:-:S04]  /*0590*/  @!UP0 UIADD3 UR4, -UR4, 0x100000, URZ ;  /* 0x0010000004048890 */ /* 0x000fc8000fffe13f */
[----:B------:R-:W-:Y:S02]  /*05a0*/  @!UP0 USHF.L.U32 UR5, UR4, 0xb, URZ ;  /* 0x0000000b04058899 */ /* 0x000fe4000800063f */
[----:B------:R-:W-:Y:S01]  /*05b0*/  @!UP0 USHF.L.U32 UR4, UR4, 0x1, URZ ;  /* 0x0000000104048899 */ /* 0x000fe2000800063f */
[----:B------:R-:W1:Y:S08]  /*05c0*/  @!P4 LDC R9, c[0x0][0xc] ;  /* 0x00000300ff09cb82 */ /* 0x000e700000000800 */
[----:B------:R-:W2:Y:S01]  /*05d0*/  @!UP0 S2UR UR7, SR_CgaCtaId ;  /* 0x00000000000789c3 */ /* 0x000ea20000008800 */
[----:B0-----:R-:W-:-:S04]  /*05e0*/  @P4 IMAD.MOV.U32 R4, RZ, RZ, R0 ;  /* 0x000000ffff044224 */ /* 0x001fc800078e0000 */
[----:B-----5:R-:W-:-:S04]  /*05f0*/  @P4 IMAD.WIDE.U32 R6, R2, R7, R4 ;  /* 0x0000000702064225 */ /* 0x020fc800078e0004 */
[----:B------:R-:W-:Y:S02]  /*0600*/  @P4 IMAD.MOV.U32 R16, RZ, RZ, R6 ;  /* 0x000000ffff104224 */ /* 0x000fe400078e0006 */
[----:B------:R-:W-:Y:S02]  /*0610*/  @P4 IMAD.IADD R17, R7, 0x1, R11 ;  /* 0x0000000107114824 */ /* 0x000fe400078e020b */
[----:B-1----:R-:W-:-:S04]  /*0620*/  @!P4 IMAD.WIDE.U32 R4, R9, R0, R2 ;  /* 0x000000000904c225 */ /* 0x002fc800078e0002 */
[----:B------:R-:W-:Y:S02]  /*0630*/  @!P4 IMAD.MOV.U32 R16, RZ, RZ, R4 ;  /* 0x000000ffff10c224 */ /* 0x000fe400078e0004 */
[----:B------:R-:W-:Y:S01]  /*0640*/  @!P4 IMAD.MOV.U32 R17, RZ, RZ, R5 ;  /* 0x000000ffff11c224 */ /* 0x000fe200078e0005 */
[----:B--2---:R-:W-:Y:S02]  /*0650*/  @!UP0 ULEA UR6, UR7, UR6, 0x18 ;  /* 0x0000000607068291 */ /* 0x004fe4000f8ec03f */
[----:B------:R0:W-:Y:S01]  /*0660*/  STL [R1+0x7c], R16 ;  /* 0x00007c1001007387 */ /* 0x0001e20000100800 */
[----:B------:R-:W-:-:S03]  /*0670*/  VOTEU.ALL UP0, P0 ;  /* 0x00000000003f7886 */ /* 0x000fc60000000000 */
[----:B------:R0:W-:Y:S04]  /*0680*/  STL [R1+0x78], R17 ;  /* 0x0000781101007387 */ /* 0x0001e80000100800 */
[----:B------:R-:W1:Y:S02]  /*0690*/  FENCE.VIEW.ASYNC.S ;  /* 0x00000000000073c6 */ /* 0x000e640000000000 */
[----:B-1----:R0:W3:Y:S01]  /*06a0*/  @!UP0 SYNCS.EXCH.64 URZ, [UR6+0xa0], UR4 ;  /* 0x0000a004063f85b2 */ /* 0x0020e20008000100 */
[----:B------:R0:W3:Y:S01]  /*06b0*/  @!UP1 SYNCS.EXCH.64 URZ, [UR6+0xa8], UR4 ;  /* 0x0000a804063f95b2 */ /* 0x0000e20008000100 */
[----:B------:R-:W-:Y:S01]  /*06c0*/  NOP ;  /* 0x0000000000007918 */ /* 0x000fe20000000000 */
[----:B---34-:R-:W-:Y:S06]  /*06d0*/  BAR.SYNC.DEFER_BLOCKING 0x0 ;  /* 0x0000000000007b1d */ /* 0x018fec0000010000 */
[----:B0-----:R-:W-:Y:S05]  /*06e0*/  @!P1 BRA `(.L_x_4) ;  /* 0x000000e400389947 */ /* 0x001fea0003800000 */
[----:B------:R-:W-:-:S06]  /*06f0*/  UISETP.GT.U32.AND UP0, UPT, UR10, 0x1, UPT ;  /* 0x000000010a00788c */ /* 0x000fcc000bf04070 */
[----:B------:R-:W-:-:S13]  /*0700*/  PLOP3.LUT P0, PT, PT, PT, UP0, 0x80, 0x0 ;  /* 0x000000000000781c */ /* 0x000fda0003f0f008 */
[----:B------:R-:W-:Y:S05]  /*0710*/  @P0 EXIT ;  /* 0x000000000000094d */ /* 0x000fea0003800000 */
[----:B------:R-:W-:Y:S01]  /*0720*/  IMAD.MOV.U32 R6, RZ, RZ, -0x1 ;  /* 0xffffffffff067424 */ /* 0x000fe200078e00ff */
[----:B------:R-:W-:Y:S01]  /*0730*/  ULDC.64 UR4, c[0x0][0x650] ;  /* 0x0001940000047ab9 */ /* 0x000fe20000000a00 */
[----:B------:R-:W-:Y:S01]  /*0740*/  IMAD.MOV.U32 R5, RZ, RZ, -0x1 ;  /* 0xffffffffff057424 */ /* 0x000fe200078e00ff */
[----:B------:R-:W-:Y:S01]  /*0750*/  ISETP.GE.U32.AND P0, PT, R16, UR4, PT ;  /* 0x0000000410007c0c */ /* 0x000fe2000bf06070 */
[----:B------:R-:W-:Y:S01]  /*0760*/  UMOV UR22, 0xffffffff ;  /* 0xffffffff00167882 */ /* 0x000fe20000000000 */
[----:B------:R0:W-:Y:S01]  /*0770*/  STL [R1+0x84], R6 ;  /* 0x0000840601007387 */ /* 0x0001e20000100800 */
[----:B------:R-:W-:Y:S02]  /*0780*/  PRMT R4, RZ, 0x7610, R4 ;  /* 0x00007610ff047816 */ /* 0x000fe40000000004 */
[----:B------:R-:W-:Y:S01]  /*0790*/  ISETP.GE.U32.AND.EX P0, PT, R17, UR5, PT, P0 ;  /* 0x0000000511007c0c */ /* 0x000fe2000bf06100 */
[----:B------:R0:W-:-:S12]  /*07a0*/  STL [R1+0x80], R5 ;  /* 0x0000800501007387 */ /* 0x0001d80000100800 */
[----:B0-----:R-:W-:Y:S05]  /*07b0*/  @P0 BRA `(.L_x_5) ;  /* 0x0000000400680947 */ /* 0x001fea0003800000 */
[----:B------:R-:W0:Y:S01]  /*07c0*/  LDC.64 R12, c[0x0][0x628] ;  /* 0x00018a00ff0c7b82 */ /* 0x000e220000000a00 */
[----:B------:R-:W-:Y:S02]  /*07d0*/  IMAD.MOV.U32 R4, RZ, RZ, R16 ;  /* 0x000000ffff047224 */ /* 0x000fe400078e0010 */
[----:B------:R-:W-:-:S05]  /*07e0*/  IMAD.MOV.U32 R5, RZ, RZ, R17 ;  /* 0x000000ffff057224 */ /* 0x000fca00078e0011 */
[----:B------:R-:W1:Y:S08]  /*07f0*/  LDC R10, c[0x0][0x630] ;  /* 0x00018c00ff0a7b82 */ /* 0x000e700000000800 */
[----:B------:R-:W2:Y:S01]  /*0800*/  LDC.64 R14, c[0x0][0x620] ;  /* 0x00018800ff0e7b82 */ /* 0x000ea20000000a00 */
[----:B0-----:R-:W-:-:S04]  /*0810*/  ISETP.NE.U32.AND P0, PT, R12, RZ, PT ;  /* 0x000000ff0c00720c */ /* 0x001fc80003f05070 */
[----:B------:R-:W-:-:S13]  /*0820*/  ISETP.NE.AND.EX P0, PT, R13, RZ, PT, P0 ;  /* 0x000000ff0d00720c */ /* 0x000fda0003f05300 */
[----:B-12---:R-:W-:Y:S05]  /*0830*/  @!P0 BRA `(.L_x_6) ;  /* 0x0000000000288947 */ /* 0x006fea0003800000 */
[----:B------:R-:W0:Y:S02]  /*0840*/  LDC R9, c[0x0][0x634] ;  /* 0x00018d00ff097b82 */ /* 0x000e240000000800 */
[----:B0-----:R-:W-:-:S05]  /*0850*/  IADD3 R9, P0, R16, R9, RZ ;  /* 0x0000000910097210 */ /* 0x001fca0007f1e0ff */
[----:B------:R-:W-:-:S04]  /*0860*/  IMAD.X R11, RZ, RZ, R17, P0 ;  /* 0x000000ffff0b7224 */ /* 0x000fc800000e0611 */
[----:B------:R-:W-:-:S04]  /*0870*/  IMAD.WIDE.U32 R4, R11, R12, RZ ;  /* 0x0000000c0b047225 */ /* 0x000fc800078e00ff */
[----:B------:R-:W-:-:S04]  /*0880*/  IMAD.WIDE.U32 R6, P0, R9, R13, R4 ;  /* 0x0000000d09067225 */ /* 0x000fc80007800004 */
[----:B------:R-:W-:-:S04]  /*0890*/  IMAD.WIDE.U32 R4, R9, R12, RZ ;  /* 0x0000000c09047225 */ /* 0x000fc800078e00ff */
[----:B------:R-:W-:Y:S01]  /*08a0*/  IMAD.X R9, RZ, RZ, RZ, P0 ;  /* 0x000000ffff097224 */ /* 0x000fe200000e06ff */
[----:B------:R-:W-:Y:S01]  /*08b0*/  IADD3 RZ, P0, R5, R6, RZ ;  /* 0x0000000605ff7210 */ /* 0x000fe20007f1e0ff */
[----:B------:R-:W-:-:S04]  /*08c0*/  IMAD.MOV.U32 R8, RZ, RZ, R7 ;  /* 0x000000ffff087224 */ /* 0x000fc800078e0007 */
[----:B------:R-:W-:-:S08]  /*08d0*/  IMAD.WIDE.U32.X R4, R11, R13, R8, P0 ;  /* 0x0000000d0b047225 */ /* 0x000fd000000e0408 */
.L_x_6:
[-CC-:B------:R-:W-:Y:S01]  /*08e0*/  SHF.R.U64 R24, R4, R10.reuse, R5.reuse ;  /* 0x0000000a04187219 */ /* 0x180fe20000001205 */
[----:B------:R-:W0:Y:S01]  /*08f0*/  LDC R8, c[0x0][0x618] ;  /* 0x00018600ff087b82 */ /* 0x000e220000000800 */
[----:B------:R-:W-:Y:S01]  /*0900*/  SHF.R.U32.HI R4, RZ, R10, R5 ;  /* 0x0000000aff047219 */ /* 0x000fe20000011605 */
[----:B------:R-:W-:Y:S01]  /*0910*/  ULDC UR4, c[0x0][0x150] ;  /* 0x0000540000047ab9 */ /* 0x000fe20000000800 */
[----:B------:R-:W-:Y:S01]  /*0920*/  IADD3 R9, P0, RZ, -R24, RZ ;  /* 0x80000018ff097210 */ /* 0x000fe20007f1e0ff */
[----:B------:R-:W-:Y:S01]  /*0930*/  IMAD.MOV.U32 R5, RZ, RZ, R17 ;  /* 0x000000ffff057224 */ /* 0x000fe200078e0011 */
[----:B------:R-:W-:-:S03]  /*0940*/  I2FP.F32.U32 R3, R2 ;  /* 0x0000000200037245 */ /* 0x000fc60000201000 */
[----:B------:R-:W1:Y:S01]  /*0950*/  LDC.64 R18, c[0x0][0x640] ;  /* 0x00019000ff127b82 */ /* 0x000e620000000a00 */
[----:B------:R-:W-:Y:S02]  /*0960*/  IMAD.X R11, RZ, RZ, ~R4, P0 ;  /* 0x000000ffff0b7224 */ /* 0x000fe400000e0e04 */
[----:B------:R-:W-:Y:S01]  /*0970*/  FMUL R3, R3, UR4 ;  /* 0x0000000403037c20 */ /* 0x000fe20008400000 */
[----:B------:R-:W-:Y:S01]  /*0980*/  IMAD.MOV.U32 R4, RZ, RZ, R16 ;  /* 0x000000ffff047224 */ /* 0x000fe200078e0010 */
[----:B------:R-:W-:Y:S01]  /*0990*/  ULDC UR4, c[0x0][0x154] ;  /* 0x0000550000047ab9 */ /* 0x000fe20000000800 */
[-C--:B------:R-:W-:Y:S02]  /*09a0*/  IMAD R6, R11, R14.reuse, RZ ;  /* 0x0000000e0b067224 */ /* 0x080fe400078e02ff */
[C---:B------:R-:W-:Y:S01]  /*09b0*/  IMAD.WIDE.U32 R4, R9.reuse, R14, R4 ;  /* 0x0000000e09047225 */ /* 0x040fe200078e0004 */
[----:B------:R-:W2:Y:S01]  /*09c0*/  LDC R10, c[0x0][0x608] ;  /* 0x00018200ff0a7b82 */ /* 0x000ea20000000800 */
[----:B------:R-:W3:Y:S02]  /*09d0*/  F2I.U32.TRUNC.NTZ R3, R3 ;  /* 0x0000000300037305 */ /* 0x000ee4000020f000 */
[----:B------:R-:W-:-:S04]  /*09e0*/  IMAD R9, R9, R15, R6 ;  /* 0x0000000f09097224 */ /* 0x000fc800078e0206 */
[----:B------:R-:W-:Y:S01]  /*09f0*/  IMAD.IADD R5, R5, 0x1, R9 ;  /* 0x0000000105057824 */ /* 0x000fe200078e0209 */
[----:B------:R-:W4:Y:S01]  /*0a00*/  LDC R7, c[0x0][0x144] ;  /* 0x00005100ff077b82 */ /* 0x000f220000000800 */
[----:B------:R-:W-:-:S03]  /*0a10*/  IMAD.MOV.U32 R9, RZ, RZ, 0x1 ;  /* 0x00000001ff097424 */ /* 0x000fc600078e00ff */
[----:B0-----:R-:W-:Y:S02]  /*0a20*/  SHF.R.U64 R12, R4, R8, R5 ;  /* 0x00000008040c7219 */ /* 0x001fe40000001205 */
[----:B------:R-:W-:Y:S02]  /*0a30*/  I2FP.F32.U32 R4, R0 ;  /* 0x0000000000047245 */ /* 0x000fe40000201000 */
[----:B------:R-:W0:Y:S01]  /*0a40*/  LDC R14, c[0x0][0x658] ;  /* 0x00019600ff0e7b82 */ /* 0x000e220000000800 */
[----:B-1----:R-:W-:Y:S01]  /*0a50*/  ISETP.NE.U32.AND P0, PT, R18, RZ, PT ;  /* 0x000000ff1200720c */ /* 0x002fe20003f05070 */
[----:B---3--:R-:W-:Y:S02]  /*0a60*/  IMAD.MOV R6, RZ, RZ, -R3 ;  /* 0x000000ffff067224 */ /* 0x008fe400078e0a03 */
[----:B------:R-:W-:Y:S01]  /*0a70*/  FMUL R4, R4, UR4 ;  /* 0x0000000404047c20 */ /* 0x000fe20008400000 */
[----:B------:R-:W-:Y:S01]  /*0a80*/  SHF.R.U32.HI R3, RZ, R8, R5 ;  /* 0x00000008ff037219 */ /* 0x000fe20000011605 */
[----:B------:R-:W-:Y:S01]  /*0a90*/  IMAD.MOV.U32 R5, RZ, RZ, -0x1 ;  /* 0xffffffffff057424 */ /* 0x000fe200078e00ff */
[----:B------:R-:W-:Y:S01]  /*0aa0*/  ISETP.NE.AND.EX P0, PT, R19, RZ, PT, P0 ;  /* 0x000000ff1300720c */ /* 0x000fe20003f05300 */
[----:B------:R1:W3:Y:S01]  /*0ab0*/  F2I.U32.TRUNC.NTZ R11, R4 ;  /* 0x00000004000b7305 */ /* 0x0002e2000020f000 */
[----:B------:R-:W1:Y:S01]  /*0ac0*/  LDC R13, c[0x0][0x148] ;  /* 0x00005200ff0d7b82 */ /* 0x000e620000000800 */
[----:B--2---:R-:W-:-:S02]  /*0ad0*/  SHF.R.U64 R23, R12, R10, R3 ;  /* 0x0000000a0c177219 */ /* 0x004fc40000001203 */
[----:B------:R-:W-:-:S05]  /*0ae0*/  SHF.R.U32.HI R3, RZ, R10, R3 ;  /* 0x0000000aff037219 */ /* 0x000fca0000011603 */
[----:B------:R-:W2:Y:S01]  /*0af0*/  LDC R17, c[0x0][0x600] ;  /* 0x00018000ff117b82 */ /* 0x000ea20000000800 */
[----:B----4-:R-:W-:-:S07]  /*0b00*/  IMAD R8, R7, R6, R2 ;  /* 0x0000000607087224 */ /* 0x010fce00078e0202 */
[----:B------:R-:W4:Y:S01]  /*0b10*/  LDC R16, c[0x0][0x648] ;  /* 0x00019200ff107b82 */ /* 0x000f220000000800 */
[-C--:B0-----:R-:W-:Y:S02]  /*0b20*/  SHF.L.U32 R2, R5, R14.reuse, RZ ;  /* 0x0000000e05027219 */ /* 0x081fe400000006ff */
[--C-:B------:R-:W-:Y:S02]  /*0b30*/  SHF.R.U64 R22, R23, R14, R3.reuse ;  /* 0x0000000e17167219 */ /* 0x100fe40000001203 */
[----:B------:R-:W-:Y:S02]  /*0b40*/  LOP3.LUT R10, RZ, R2, RZ, 0x33, !PT ;  /* 0x00000002ff0a7212 */ /* 0x000fe400078e33ff */
[-C--:B------:R-:W-:Y:S01]  /*0b50*/  SHF.R.U32.HI R3, RZ, R14.reuse, R3 ;  /* 0x0000000eff037219 */ /* 0x080fe20000011603 */
[----:B------:R-:W0:Y:S01]  /*0b60*/  LDC R21, c[0x0][0x638] ;  /* 0x00018e00ff157b82 */ /* 0x000e220000000800 */
[----:B------:R-:W-:Y:S01]  /*0b70*/  SHF.L.U32 R9, R9, R14, RZ ;  /* 0x0000000e09097219 */ /* 0x000fe200000006ff */
[----:B------:R-:W-:-:S06]  /*0b80*/  IMAD.MOV.U32 R2, RZ, RZ, R22 ;  /* 0x000000ffff027224 */ /* 0x000fcc00078e0016 */
[----:B------:R-:W0:Y:S01]  /*0b90*/  LDC R20, c[0x0][0x610] ;  /* 0x00018400ff147b82 */ /* 0x000e220000000800 */
[----:B-1-3--:R-:W-:Y:S05]  /*0ba0*/  @!P0 BRA `(.L_x_7) ;  /* 0x0000000000288947 */ /* 0x00afea0003800000 */
[----:B------:R-:W1:Y:S02]  /*0bb0*/  LDC R7, c[0x0][0x64c] ;  /* 0x00019300ff077b82 */ /* 0x000e640000000800 */
[----:B-1----:R-:W-:-:S05]  /*0bc0*/  IADD3 R7, P0, R22, R7, RZ ;  /* 0x0000000716077210 */ /* 0x002fca0007f1e0ff */
        /* <DEDUP_REMOVED lines=8> */
.L_x_7:
[----:B----4-:R-:W-:Y:S01]  /*0c50*/  SHF.R.U64 R2, R2, R16, R3 ;  /* 0x0000001002027219 */ /* 0x010fe20000001203 */
[----:B--2---:R-:W-:Y:S01]  /*0c60*/  VIADD R3, R17, 0xffffffff ;  /* 0xffffffff11037836 */ /* 0x004fe20000000000 */
[----:B------:R-:W-:Y:S01]  /*0c70*/  LOP3.LUT R10, R23, R10, RZ, 0xc0, !PT ;  /* 0x0000000a170a7212 */ /* 0x000fe200078ec0ff */
[----:B------:R-:W-:Y:S01]  /*0c80*/  IMAD.MOV R11, RZ, RZ, -R11 ;  /* 0x000000ffff0b7224 */ /* 0x000fe200078e0a0b */
[----:B------:R-:W-:Y:S01]  /*0c90*/  R2UR UR22, R24 ;  /* 0x00000000181672ca */ /* 0x000fe200000e0000 */
[----:B------:R-:W-:Y:S01]  /*0ca0*/  IMAD.MOV R4, RZ, RZ, -R2 ;  /* 0x000000ffff047224 */ /* 0x000fe200078e0a02 */
[----:B------:R-:W-:Y:S01]  /*0cb0*/  LOP3.LUT R3, R12, R3, RZ, 0xc0, !PT ;  /* 0x000000030c037212 */ /* 0x000fe200078ec0ff */
[----:B------:R-:W-:Y:S02]  /*0cc0*/  @P4 IMAD R8, R13, R11, R0 ;  /* 0x0000000b0d084224 */ /* 0x000fe400078e0200 */
[----:B------:R-:W-:Y:S02]  /*0cd0*/  IMAD R9, R9, R2, R10 ;  /* 0x0000000209097224 */ /* 0x000fe400078e020a */
[----:B0-----:R-:W-:-:S02]  /*0ce0*/  IMAD R0, R4, R21, R22 ;  /* 0x0000001504007224 */ /* 0x001fc400078e0216 */
[----:B------:R-:W-:Y:S02]  /*0cf0*/  IMAD R8, R9, R20, R8 ;  /* 0x0000001409087224 */ /* 0x000fe400078e0208 */
[----:B------:R-:W-:Y:S02]  /*0d00*/  IMAD R3, R0, R17, R3 ;  /* 0x0000001100037224 */ /* 0x000fe400078e0203 */
[----:B------:R-:W-:-:S03]  /*0d10*/  IMAD.MOV.U32 R4, RZ, RZ, 0x1 ;  /* 0x00000001ff047424 */ /* 0x000fc600078e00ff */
[----:B------:R-:W-:Y:S02]  /*0d20*/  SEL R2, R3, R8, !P4 ;  /* 0x0000000803027207 */ /* 0x000fe40006000000 */
[----:B------:R-:W-:-:S03]  /*0d30*/  SEL R0, R8, R3, !P4 ;  /* 0x0000000308007207 */ /* 0x000fc60006000000 */
[----:B------:R0:W-:Y:S04]  /*0d40*/  STL [R1+0x80], R2 ;  /* 0x0000800201007387 */ /* 0x0001e80000100800 */
[----:B------:R0:W-:Y:S02]  /*0d50*/  STL [R1+0x84], R0 ;  /* 0x0000840001007387 */ /* 0x0001e40000100800 */
.L_x_5:
[----:B------:R-:W-:-:S08]  /*0d60*/  NOP ;  /* 0x0000000000007918 */ /* 0x000fd00000000000 */
[----:B------:R-:W1:Y:S02]  /*0d70*/  USETMAXREG.TRY_ALLOC.CTAPOOL UP0, 0xe8 ;  /* 0x000000e8000079c8 */ /* 0x000e640008000600 */
[----:B-1----:R-:W-:-:S13]  /*0d80*/  PLOP3.LUT P0, PT, PT, PT, UP0, 0x80, 0x0 ;  /* 0x000000000000781c */ /* 0x002fda0003f0f008 */
[----:B------:R-:W-:Y:S05]  /*0d90*/  @!P0 BRA `(.L_x_5) ;  /* 0xfffffffc00f08947 */ /* 0x000fea000383ffff */
[----:B------:R-:W-:Y:S01]  /*0da0*/  ULDC.64 UR4, c[0x0][0x598] ;  /* 0x0001660000047ab9 */ /* 0x000fe20000000a00 */
[----:B------:R-:W-:Y:S01]  /*0db0*/  ULDC.64 UR14, c[0x0][0x208] ;  /* 0x00008200000e7ab9 */ /* 0x000fe20000000a00 */
[----:B------:R-:W-:-:S04]  /*0dc0*/  ISETP.NE.U32.AND P0, PT, RZ, UR4, PT ;  /* 0x00000004ff007c0c */ /* 0x000fc8000bf05070 */
[----:B------:R-:W-:-:S13]  /*0dd0*/  ISETP.NE.AND.EX P0, PT, RZ, UR5, PT, P0 ;  /* 0x00000005ff007c0c */ /* 0x000fda000bf05300 */
[----:B------:R-:W-:Y:S05]  /*0de0*/  @!P0 BRA `(.L_x_8) ;  /* 0x0000000000208947 */ /* 0x000fea0003800000 */
[----:B0-----:R-:W0:Y:S02]  /*0df0*/  LDC.64 R2, c[0x0][0x598] ;  /* 0x00016600ff027b82 */ /* 0x001e240000000a00 */
[----:B0-----:R-:W2:Y:S02]  /*0e00*/  LDG.E.64 R2, desc[UR14][R2.64] ;  /* 0x0000000e02027981 */ /* 0x001ea4000c1e1b00 */
[----:B--2---:R-:W-:-:S04]  /*0e10*/  ISETP.NE.U32.AND P0, PT, R2, RZ, PT ;  /* 0x000000ff0200720c */ /* 0x004fc80003f05070 */
[----:B------:R-:W-:-:S13]  /*0e20*/  ISETP.NE.AND.EX P0, PT, R3, RZ, PT, P0 ;  /* 0x000000ff0300720c */ /* 0x000fda0003f05300 */
[----:B------:R-:W-:Y:S05]  /*0e30*/  @!P0 BRA `(.L_x_8) ;  /* 0x00000000000c8947 */ /* 0x000fea0003800000 */
[----:B------:R-:W2:Y:S02]  /*0e40*/  LD.E R2, desc[UR14][R2.64] ;  /* 0x0000000e02027980 */ /* 0x000ea4000c101900 */
[----:B--2---:R-:W-:Y:S01]  /*0e50*/  R2UR UR20, R2 ;  /* 0x00000000021472ca */ /* 0x004fe200000e0000 */
[----:B------:R-:W-:-:S14]  /*0e60*/  BRA `(.L_x_9) ;  /* 0x0000000000247947 */ /* 0x000fdc0003800000 */
.L_x_8:
[----:B------:R-:W-:Y:S02]  /*0e70*/  ULDC.64 UR4, c[0x0][0x588] ;  /* 0x0001620000047ab9 */ /* 0x000fe40000000a00 */
[----:B------:R-:W-:-:S04]  /*0e80*/  ISETP.NE.U32.AND P0, PT, RZ, UR4, PT ;  /* 0x00000004ff007c0c */ /* 0x000fc8000bf05070 */
[----:B------:R-:W-:-:S13]  /*0e90*/  ISETP.NE.AND.EX P0, PT, RZ, UR5, PT, P0 ;  /* 0x00000005ff007c0c */ /* 0x000fda000bf05300 */
[----:B------:R-:W-:Y:S05]  /*0ea0*/  @!P0 BRA `(.L_x_10) ;  /* 0x0000000000108947 */ /* 0x000fea0003800000 */
[----:B0-----:R-:W0:Y:S02]  /*0eb0*/  LDC.64 R2, c[0x0][0x588] ;  /* 0x00016200ff027b82 */ /* 0x001e240000000a00 */
[----:B0-----:R-:W2:Y:S02]  /*0ec0*/  LDG.E R2, desc[UR14][R2.64] ;  /* 0x0000000e02027981 */ /* 0x001ea4000c1e1900 */
[----:B--2---:R-:W-:Y:S01]  /*0ed0*/  R2UR UR20, R2 ;  /* 0x00000000021472ca */ /* 0x004fe200000e0000 */
[----:B------:R-:W-:-:S14]  /*0ee0*/  BRA `(.L_x_9) ;  /* 0x0000000000047947 */ /* 0x000fdc0003800000 */
.L_x_10:
[----:B------:R-:W-:-:S05]  /*0ef0*/  ULDC UR20, c[0x0][0x580] ;  /* 0x0001600000147ab9 */ /* 0x000fca0000000800 */
.L_x_9:
[----:B------:R-:W-:Y:S02]  /*0f00*/  ULDC.64 UR4, c[0x0][0x5a0] ;  /* 0x0001680000047ab9 */ /* 0x000fe40000000a00 */
        /* <DEDUP_REMOVED lines=11> */
.L_x_11:
        /* <DEDUP_REMOVED lines=8> */
.L_x_13:
[----:B------:R-:W-:-:S05]  /*1040*/  ULDC UR21, c[0x0][0x584] ;  /* 0x0001610000157ab9 */ /* 0x000fca0000000800 */
.L_x_12:
[----:B------:R-:W-:-:S13]  /*1050*/  LOP3.LUT P0, RZ, R4, 0xff, RZ, 0xc0, !PT ;  /* 0x000000ff04ff7812 */ /* 0x000fda000780c0ff */
[----:B------:R-:W-:Y:S05]  /*1060*/  @!P0 EXIT ;  /* 0x000000000000894d */ /* 0x000fea0003800000 */
[----:B------:R-:W-:Y:S01]  /*1070*/  ULDC UR4, c[0x0][0x28c] ;  /* 0x0000a30000047ab9 */ /* 0x000fe20000000800 */
[----:B------:R-:W-:Y:S02]  /*1080*/  ULOP3.LUT UR23, UR13, 0x1, URZ, 0xfc, !UPT ;  /* 0x000000010d177892 */ /* 0x000fe4000f8efc3f */
[----:B------:R-:W-:-:S04]  /*1090*/  UIADD3 UR4, UR4, 0x3f, URZ ;  /* 0x0000003f04047890 */ /* 0x000fc8000fffe03f */
[----:B------:R-:W-:-:S04]  /*10a0*/  USHF.R.S32.HI UR5, URZ, 0x1f, UR4 ;  /* 0x0000001f3f057899 */ /* 0x000fc80008011404 */
[----:B------:R-:W-:-:S03]  /*10b0*/  ULEA.HI UR5, UR5, UR4, URZ, 0x6 ;  /* 0x0000000405057291 */ /* 0x000fc6000f8f303f */
[----:B------:R-:W-:Y:S01]  /*10c0*/  UMOV UR4, URZ ;  /* 0x0000003f00047c82 */ /* 0x000fe20008000000 */
[----:B------:R-:W-:-:S03]  /*10d0*/  USHF.R.S32.HI UR9, URZ, 0x6, UR5 ;  /* 0x000000063f097899 */ /* 0x000fc60008011405 */
[----:B------:R-:W-:-:S09]  /*10e0*/  UMOV UR5, URZ ;  /* 0x0000003f00057c82 */ /* 0x000fd20008000000 */
.L_x_294:
[----:B0-----:R-:W0:Y:S01]  /*10f0*/  S2R R0, SR_TID.X ;  /* 0x0000000000007919 */ /* 0x001e220000002100 */
[----:B-1----:R-:W1:Y:S01]  /*1100*/  S2UR UR17, SR_CgaCtaId ;  /* 0x00000000001179c3 */ /* 0x002e620000008800 */
[----:B------:R-:W-:Y:S01]  /*1110*/  UMOV UR16, 0x400 ;  /* 0x0000040000107882 */ /* 0x000fe20000000000 */
[----:B------:R-:W-:Y:S01]  /*1120*/  UMOV UR6, URZ ;  /* 0x0000003f00067c82 */ /* 0x000fe20008000000 */
[----:B------:R-:W-:Y:S01]  /*1130*/  STL [R1+0x74], RZ ;  /* 0x000074ff01007387 */ /* 0x000fe20000100800 */
[----:B------:R-:W-:Y:S01]  /*1140*/  UMOV UR7, URZ ;  /* 0x0000003f00077c82 */ /* 0x000fe20008000000 */
[----:B------:R-:W-:Y:S01]  /*1150*/  UMOV UR8, URZ ;  /* 0x0000003f00087c82 */ /* 0x000fe20008000000 */
[----:B------:R-:W-:Y:S01]  /*1160*/  CS2R R4, SRZ ;  /* 0x0000000000047805 */ /* 0x000fe2000001ff00 */
[----:B------:R-:W-:Y:S01]  /*1170*/  STL [R1+0x70], RZ ;  /* 0x000070ff01007387 */ /* 0x000fe20000100800 */
[----:B--2---:R-:W2:Y:S01]  /*1180*/  LDC R2, c[0x0][0x28c] ;  /* 0x0000a300ff027b82 */ /* 0x004ea20000000800 */
[----:B------:R-:W-:-:S02]  /*1190*/  CS2R R6, SRZ ;  /* 0x0000000000067805 */ /* 0x000fc4000001ff00 */
[----:B------:R-:W-:Y:S01]  /*11a0*/  CS2R R8, SRZ ;  /* 0x0000000000087805 */ /* 0x000fe2000001ff00 */
[----:B------:R-:W-:Y:S01]  /*11b0*/  STL [R1+0x6c], RZ ;  /* 0x00006cff01007387 */ /* 0x000fe20000100800 */
[----:B------:R-:W-:Y:S02]  /*11c0*/  CS2R R10, SRZ ;  /* 0x00000000000a7805 */ /* 0x000fe4000001ff00 */
[----:B------:R-:W-:Y:S02]  /*11d0*/  CS2R R12, SRZ ;  /* 0x00000000000c7805 */ /* 0x000fe4000001ff00 */
[----:B------:R-:W-:Y:S01]  /*11e0*/  CS2R R14, SRZ ;  /* 0x00000000000e7805 */ /* 0x000fe2000001ff00 */
[----:B------:R-:W-:Y:S01]  /*11f0*/  STL [R1+0x68], RZ ;  /* 0x000068ff01007387 */ /* 0x000fe20000100800 */
[----:B------:R-:W-:Y:S02]  /*1200*/  CS2R R16, SRZ ;  /* 0x0000000000107805 */ /* 0x000fe4000001ff00 */
        /* <DEDUP_REMOVED lines=13> */
[----:B------:R-:W-:Y:S02]  /*12e0*/  CS2R R166, SRZ ;  /* 0x0000000000a67805 */ /* 0x000fe4000001ff00 */
[----:B0-----:R-:W-:Y:S01]  /*12f0*/  LOP3.LUT R0, R0, 0x80, RZ, 0xc0, !PT ;  /* 0x0000008000007812 */ /* 0x001fe200078ec0ff */
[----:B------:R-:W-:Y:S01]  /*1300*/  STL [R1+0x58], RZ ;  /* 0x000058ff01007387 */ /* 0x000fe20000100800 */
[----:B--2---:R-:W-:-:S02]  /*1310*/  ISETP.GE.AND P0, PT, R2, 0x1, PT ;  /* 0x000000010200780c */ /* 0x004fc40003f06270 */
[----:B------:R-:W-:Y:S02]  /*1320*/  CS2R R2, SRZ ;  /* 0x0000000000027805 */ /* 0x000fe4000001ff00 */
[----:B------:R-:W-:Y:S01]  /*1330*/  SHF.R.U32.HI R0, RZ, 0x7, R0 ;  /* 0x00000007ff007819 */ /* 0x000fe20000011600 */
[----:B------:R-:W-:Y:S01]  /*1340*/  STL [R1+0x54], RZ ;  /* 0x000054ff01007387 */ /* 0x000fe20000100800 */
[----:B------:R-:W-:Y:S02]  /*1350*/  CS2R R168, SRZ ;  /* 0x0000000000a87805 */ /* 0x000fe4000001ff00 */
[----:B------:R-:W-:Y:S02]  /*1360*/  CS2R R170, SRZ ;  /* 0x0000000000aa7805 */ /* 0x000fe4000001ff00 */
[----:B------:R-:W-:Y:S01]  /*1370*/  CS2R R172, SRZ ;  /* 0x0000000000ac7805 */ /* 0x000fe2000001ff00 */
[----:B------:R-:W-:Y:S01]  /*1380*/  STL [R1+0x50], RZ ;  /* 0x000050ff01007387 */ /* 0x000fe20000100800 */
[----:B------:R-:W-:-:S02]  /*1390*/  CS2R R174, SRZ ;  /* 0x0000000000ae7805 */ /* 0x000fc4000001ff00 */
[----:B------:R-:W-:Y:S02]  /*13a0*/  CS2R R176, SRZ ;  /* 0x0000000000b07805 */ /* 0x000fe4000001ff00 */
[----:B------:R-:W-:Y:S01]  /*13b0*/  CS2R R178, SRZ ;  /* 0x0000000000b27805 */ /* 0x000fe2000001ff00 */
[----:B------:R-:W0:Y:S01]  /*13c0*/  SHFL.IDX PT, R0, R0, RZ, 0x1f ;  /* 0x00001fff00007589 */ /* 0x000e2200000e0000 */
[----:B------:R-:W-:Y:S02]  /*13d0*/  CS2R R180, SRZ ;  /* 0x0000000000b47805 */ /* 0x000fe4000001ff00 */
[----:B------:R-:W-:Y:S02]  /*13e0*/  CS2R R182, SRZ ;  /* 0x0000000000b67805 */ /* 0x000fe4000001ff00 */
[----:B------:R-:W-:Y:S01]  /*13f0*/  CS2R R184, SRZ ;  /* 0x0000000000b87805 */ /* 0x000fe2000001ff00 */
[----:B------:R2:W-:Y:S01]  /*1400*/  STL [R1+0x4c], RZ ;  /* 0x00004cff01007387 */ /* 0x0005e20000100800 */
[----:B------:R-:W-:-:S02]  /*1410*/  CS2R R186, SRZ ;  /* 0x0000000000ba7805 */ /* 0x000fc4000001ff00 */
[----:B------:R-:W-:Y:S02]  /*1420*/  CS2R R188, SRZ ;  /* 0x0000000000bc7805 */ /* 0x000fe4000001ff00 */
[----:B------:R-:W-:Y:S01]  /*1430*/  CS2R R190, SRZ ;  /* 0x0000000000be7805 */ /* 0x000fe2000001ff00 */
[----:B------:R2:W-:Y:S01]  /*1440*/  STL [R1+0x48], RZ ;  /* 0x000048ff01007387 */ /* 0x0005e20000100800 */
        /* <DEDUP_REMOVED lines=14> */
[----:B------:R-:W-:Y:S02]  /*1530*/  CS2R R214, SRZ ;  /* 0x0000000000d67805 */ /* 0x000fe4000001ff00 */
[----:B0-----:R-:W-:Y:S01]  /*1540*/  R2UR UR11, R0 ;  /* 0x00000000000b72ca */ /* 0x001fe200000e0000 */
[----:B------:R2:W-:Y:S01]  /*1550*/  STL [R1+0x38], RZ ;  /* 0x000038ff01007387 */ /* 0x0005e20000100800 */
[----:B------:R-:W-:Y:S01]  /*1560*/  IMAD.MOV.U32 R0, RZ, RZ, RZ ;  /* 0x000000ffff007224 */ /* 0x000fe200078e00ff */
[----:B------:R-:W-:Y:S02]  /*1570*/  CS2R R216, SRZ ;  /* 0x0000000000d87805 */ /* 0x000fe4000001ff00 */
[----:B------:R-:W-:Y:S01]  /*1580*/  CS2R R218, SRZ ;  /* 0x0000000000da7805 */ /* 0x000fe2000001ff00 */
[----:B------:R2:W-:Y:S01]  /*1590*/  STL [R1+0x34], RZ ;  /* 0x000034ff01007387 */ /* 0x0005e20000100800 */
[----:B------:R-:W-:-:S02]  /*15a0*/  CS2R R220, SRZ ;  /* 0x0000000000dc7805 */ /* 0x000fc4000001ff00 */
[----:B------:R-:W-:Y:S02]  /*15b0*/  CS2R R222, SRZ ;  /* 0x0000000000de7805 */ /* 0x000fe4000001ff00 */
[----:B------:R-:W-:Y:S01]  /*15c0*/  CS2R R224, SRZ ;  /* 0x0000000000e07805 */ /* 0x000fe2000001ff00 */
[----:B------:R2:W-:Y:S01]  /*15d0*/  STL [R1+0x30], RZ ;  /* 0x000030ff01007387 */ /* 0x0005e20000100800 */
[----:B------:R-:W-:Y:S01]  /*15e0*/  IMAD.MOV.U32 R226, RZ, RZ, RZ ;  /* 0x000000ffffe27224 */ /* 0x000fe200078e00ff */
[----:B------:R-:W-:Y:S01]  /*15f0*/  CS2R R88, SRZ ;  /* 0x0000000000587805 */ /* 0x000fe2000001ff00 */
[----:B------:R-:W-:Y:S01]  /*1600*/  IMAD.U32 R227, RZ, RZ, UR4 ;  /* 0x00000004ffe37e24 */ /* 0x000fe2000f8e00ff */
[----:B------:R2:W-:Y:S01]  /*1610*/  STL [R1+0x2c], RZ ;  /* 0x00002cff01007387 */ /* 0x0005e20000100800 */
[----:B------:R-:W-:Y:S01]  /*1620*/  ULEA.HI UR10, UR11, UR11, URZ, 0x1 ;  /* 0x0000000b0b0a7291 */ /* 0x000fe2000f8f083f */
[----:B------:R-:W-:Y:S02]  /*1630*/  CS2R R90, SRZ ;  /* 0x00000000005a7805 */ /* 0x000fe4000001ff00 */
[----:B------:R-:W-:Y:S01]  /*1640*/  CS2R R92, SRZ ;  /* 0x00000000005c7805 */ /* 0x000fe2000001ff00 */
[----:B------:R2:W-:Y:S01]  /*1650*/  STL [R1+0x28], RZ ;  /* 0x000028ff01007387 */ /* 0x0005e20000100800 */
[----:B------:R-:W-:Y:S01]  /*1660*/  ULOP3.LUT UR12, UR10, 0xffffe, URZ, 0xc0, !UPT ;  /* 0x000ffffe0a0c7892 */ /* 0x000fe2000f8ec03f */
[----:B------:R-:W-:Y:S01]  /*1670*/  CS2R R94, SRZ ;  /* 0x00000000005e7805 */ /* 0x000fe2000001ff00 */
[----:B-1----:R-:W-:Y:S01]  /*1680*/  ULEA UR10, UR17, UR16, 0x18 ;  /* 0x00000010110a7291 */ /* 0x002fe2000f8ec03f */
[----:B------:R2:W-:Y:S01]  /*1690*/  STL [R1+0x24], RZ ;  /* 0x000024ff01007387 */ /* 0x0005e20000100800 */
[----:B------:R-:W-:Y:S01]  /*16a0*/  UIADD3 UR12, UR11, -UR12, URZ ;  /* 0x8000000c0b0c7290 */ /* 0x000fe2000fffe03f */
[----:B------:R-:W-:-:S02]  /*16b0*/  CS2R R96, SRZ ;  /* 0x0000000000607805 */ /* 0x000fc4000001ff00 */
[----:B------:R-:W-:Y:S01]  /*16c0*/  CS2R R98, SRZ ;  /* 0x0000000000627805 */ /* 0x000fe2000001ff00 */
[----:B------:R2:W-:Y:S01]  /*16d0*/  STL [R1+0x20], RZ ;  /* 0x000020ff01007387 */ /* 0x0005e20000100800 */
[----:B------:R-:W-:Y:S01]  /*16e0*/  ULEA UR12, UR12, UR10, 0xc ;  /* 0x0000000a0c0c7291 */ /* 0x000fe2000f8e603f */
[----:B------:R-:W-:Y:S02]  /*16f0*/  CS2R R100, SRZ ;  /* 0x0000000000647805 */ /* 0x000fe4000001ff00 */
[----:B------:R-:W-:Y:S01]  /*1700*/  CS2R R102, SRZ ;  /* 0x0000000000667805 */ /* 0x000fe2000001ff00 */
[----:B------:R2:W-:Y:S01]  /*1710*/  STL [R1+0x1c], RZ ;  /* 0x00001cff01007387 */ /* 0x0005e20000100800 */
[----:B------:R-:W-:Y:S01]  /*1720*/  UIADD3 UR12, UR12, 0x180, URZ ;  /* 0x000001800c0c7890 */ /* 0x000fe2000fffe03f */
[----:B------:R-:W-:Y:S02]  /*1730*/  CS2R R104, SRZ ;  /* 0x0000000000687805 */ /* 0x000fe4000001ff00 */
[----:B------:R-:W-:Y:S01]  /*1740*/  CS2R R106, SRZ ;  /* 0x00000000006a7805 */ /* 0x000fe2000001ff00 */
[----:B------:R2:W-:Y:S01]  /*1750*/  STL [R1+0x18], RZ ;  /* 0x000018ff01007387 */ /* 0x0005e20000100800 */
[----:B------:R-:W-:Y:S01]  /*1760*/  USHF.R.U32.HI UR11, URZ, 0x4, UR12 ;  /* 0x000000043f0b7899 */ /* 0x000fe2000801160c */
[----:B------:R-:W-:-:S02]  /*1770*/  CS2R R108, SRZ ;  /* 0x00000000006c7805 */ /* 0x000fc4000001ff00 */
[----:B------:R-:W-:Y:S01]  /*1780*/  CS2R R110, SRZ ;  /* 0x00000000006e7805 */ /* 0x000fe2000001ff00 */
[----:B------:R2:W-:Y:S01]  /*1790*/  STL [R1+0x14], RZ ;  /* 0x000014ff01007387 */ /* 0x0005e20000100800 */
[----:B------:R-:W-:Y:S01]  /*17a0*/  ULOP3.LUT UR11, UR11, 0x3fff, URZ, 0xc0, !UPT ;  /* 0x00003fff0b0b7892 */ /* 0x000fe2000f8ec03f */
[----:B------:R-:W-:Y:S01]  /*17b0*/  CS2R R112, SRZ ;  /* 0x0000000000707805 */ /* 0x000fe2000001ff00 */
[----:B------:R-:W-:Y:S01]  /*17c0*/  UMOV UR12, UR5 ;  /* 0x00000005000c7c82 */ /* 0x000fe20008000000 */
        /* <DEDUP_REMOVED lines=16> */
[----:B------:R2:W-:Y:S01]  /*18d0*/  STL [R1], RZ ;  /* 0x000000ff01007387 */ /* 0x0005e20000100800 */
[----:B------:R-:W-:Y:S02]  /*18e0*/  CS2R R138, SRZ ;  /* 0x00000000008a7805 */ /* 0x000fe4000001ff00 */
[----:B------:R-:W-:Y:S02]  /*18f0*/  CS2R R140, SRZ ;  /* 0x00000000008c7805 */ /* 0x000fe4000001ff00 */
[----:B------:R-:W-:Y:S02]  /*1900*/  CS2R R142, SRZ ;  /* 0x00000000008e7805 */ /* 0x000fe4000001ff00 */
[----:B------:R-:W-:-:S02]  /*1910*/  CS2R R144, SRZ ;  /* 0x0000000000907805 */ /* 0x000fc4000001ff00 */
[----:B------:R-:W-:Y:S02]  /*1920*/  CS2R R146, SRZ ;  /* 0x0000000000927805 */ /* 0x000fe4000001ff00 */
[----:B------:R-:W-:Y:S02]  /*1930*/  CS2R R148, SRZ ;  /* 0x0000000000947805 */ /* 0x000fe4000001ff00 */
[----:B------:R-:W-:Y:S02]  /*1940*/  CS2R R150, SRZ ;  /* 0x0000000000967805 */ /* 0x000fe4000001ff00 */
[----:B------:R-:W-:Y:S02]  /*1950*/  CS2R R24, SRZ ;  /* 0x0000000000187805 */ /* 0x000fe4000001ff00 */
[----:B---34-:R-:W-:Y:S02]  /*1960*/  CS2R R26, SRZ ;  /* 0x00000000001a7805 */ /* 0x018fe4000001ff00 */
[----:B------:R-:W-:-:S02]  /*1970*/  CS2R R28, SRZ ;  /* 0x00000000001c7805 */ /* 0x000fc4000001ff00 */
[----:B------:R-:W-:Y:S02]  /*1980*/  CS2R R30, SRZ ;  /* 0x00000000001e7805 */ /* 0x000fe4000001ff00 */
[----:B------:R-:W-:Y:S02]  /*1990*/  CS2R R32, SRZ ;  /* 0x0000000000207805 */ /* 0x000fe4000001ff00 */
        /* <DEDUP_REMOVED lines=26> */
[----:B------:R-:W-:Y:S01]  /*1b40*/  CS2R R86, SRZ ;  /* 0x0000000000567805 */ /* 0x000fe2000001ff00 */
[----:B--2---:R-:W-:Y:S06]  /*1b50*/  @!P0 BRA `(.L_x_14) ;  /* 0x0000001000888947 */ /* 0x004fec0003800000 */
[----:B------:R-:W-:-:S06]  /*1b60*/  UISETP.NE.AND UP0, UPT, UR23, 0x3, UPT ;  /* 0x000000031700788c */ /* 0x000fcc000bf05270 */
[----:B------:R-:W-:-:S13]  /*1b70*/  PLOP3.LUT P1, PT, PT, PT, UP0, 0x80, 0x0 ;  /* 0x000000000000781c */ /* 0x000fda0003f2f008 */
[----:B------:R-:W-:Y:S05]  /*1b80*/  @!P1 BRA `(.L_x_15) ;  /* 0x0000000000049947 */ /* 0x000fea0003800000 */
[----:B------:R-:W-:Y:S01]  /*1b90*/  BPT.TRAP 0x1 ;  /* 0x000000040000795c */ /* 0x000fe20000300000 */
.L_x_15:
[----:B------:R-:W-:Y:S01]  /*1ba0*/  ULEA UR6, UR5, UR10, 0x3 ;  /* 0x0000000a05067291 */ /* 0x000fe2000f8e183f */
[----:B------:R-:W-:-:S05]  /*1bb0*/  IMAD.U32 R0, RZ, RZ, UR4 ;  /* 0x00000004ff007e24 */ /* 0x000fca000f8e00ff */
[----:B------:R-:W-:-:S04]  /*1bc0*/  SHF.L.U32 R0, R0, 0x1f, RZ ;  /* 0x0000001f00007819 */ /* 0x000fc800000006ff */
[----:B------:R0:W1:Y:S01]  /*1bd0*/  SYNCS.PHASECHK.TRANS64.TRYWAIT P0, [UR6], R0 ;  /* 0x00000000ff0075a7 */ /* 0x0000620008000146 */
[----:B------:R-:W-:Y:S05]  /*1be0*/  @!P1 BRA `(.L_x_16) ;  /* 0x0000000000049947 */ /* 0x000fea0003800000 */
[----:B------:R-:W-:Y:S01]  /*1bf0*/  BPT.TRAP 0x1 ;  /* 0x000000040000795c */ /* 0x000fe20000300000 */
.L_x_16:
[----:B-1----:R-:W-:Y:S05]  /*1c00*/  @P0 BRA `(.L_x_17) ;  /* 0x0000000000080947 */ /* 0x002fea0003800000 */
[----:B------:R-:W1:Y:S02]  /*1c10*/  SYNCS.PHASECHK.TRANS64.TRYWAIT P0, [UR6], R0 ;  /* 0x00000000ff0075a7 */ /* 0x000e640008000146 */
[----:B-1----:R-:W-:Y:S05]  /*1c20*/  @!P0 BRA `(.L_x_18) ;  /* 0x000000e800548947 */ /* 0x002fea0003800000 */
.L_x_17:
[----:B------:R-:W-:Y:S01]  /*1c30*/  UIADD3 UR6, UR10, 0x24180, URZ ;  /* 0x000241800a067890 */ /* 0x000fe2000fffe03f */
[----:B------:R-:W-:Y:S01]  /*1c40*/  WARPGROUP.ARRIVE ;  /* 0x00000000000079c5 */ /* 0x000fe20000000000 */
[----:B------:R-:W-:Y:S01]  /*1c50*/  ULOP3.LUT UR7, UR11, 0x10000, URZ, 0xfc, !UPT ;  /* 0x000100000b077892 */ /* 0x000fe2000f8efc3f */
[----:B------:R2:W-:Y:S01]  /*1c60*/  STL [R1+0x74], RZ ;  /* 0x000074ff01007387 */ /* 0x0005e20000100800 */
[----:B------:R-:W-:Y:S01]  /*1c70*/  USHF.R.U32.HI UR6, URZ, 0x4, UR6 ;  /* 0x000000043f067899 */ /* 0x000fe20008011606 */
[----:B01----:R-:W-:Y:S01]  /*1c80*/  IMAD.MOV.U32 R0, RZ, RZ, RZ ;  /* 0x000000ffff007224 */ /* 0x003fe200078e00ff */
[----:B------:R-:W-:Y:S01]  /*1c90*/  ULEA UR7, UR5, UR7, 0xa ;  /* 0x0000000705077291 */ /* 0x000fe2000f8e503f */
[----:B------:R2:W-:Y:S01]  /*1ca0*/  STL [R1+0x70], RZ ;  /* 0x000070ff01007387 */ /* 0x0005e20000100800 */
[----:B------:R-:W-:Y:S01]  /*1cb0*/  ULOP3.LUT UR6, UR6, 0x3fff, URZ, 0xc0, !UPT ;  /* 0x00003fff06067892 */ /* 0x000fe2000f8ec03f */
[----:B------:R-:W-:Y:S01]  /*1cc0*/  CS2R R2, SRZ ;  /* 0x0000000000027805 */ /* 0x000fe2000001ff00 */
[----:B------:R-:W-:Y:S01]  /*1cd0*/  UMOV UR17, 0x80000020 ;  /* 0x8000002000117882 */ /* 0x000fe20000000000 */
[----:B------:R-:W-:Y:S01]  /*1ce0*/  UMOV UR19, 0x80000020 ;  /* 0x8000002000137882 */ /* 0x000fe20000000000 */
[----:B------:R-:W-:Y:S01]  /*1cf0*/  ULOP3.LUT UR6, UR6, 0x10000, URZ, 0xfc, !UPT ;  /* 0x0001000006067892 */ /* 0x000fe2000f8efc3f */
[----:B------:R2:W-:Y:S01]  /*1d00*/  STL [R1+0x6c], RZ ;  /* 0x00006cff01007387 */ /* 0x0005e20000100800 */
[----:B------:R-:W-:Y:S01]  /*1d10*/  UMOV UR16, UR7 ;  /* 0x0000000700107c82 */ /* 0x000fe20008000000 */
[----:B------:R-:W-:Y:S01]  /*1d20*/  CS2R R4, SRZ ;  /* 0x0000000000047805 */ /* 0x000fe2000001ff00 */
[----:B------:R-:W-:Y:S01]  /*1d30*/  ULEA UR8, UR5, UR6, 0x9 ;  /* 0x0000000605087291 */ /* 0x000fe2000f8e483f */
[----:B------:R2:W-:Y:S01]  /*1d40*/  STL [R1+0x68], RZ ;  /* 0x000068ff01007387 */ /* 0x0005e20000100800 */
[----:B------:R-:W-:Y:S01]  /*1d50*/  CS2R R6, SRZ ;  /* 0x0000000000067805 */ /* 0x000fe2000001ff00 */
[----:B------:R-:W-:Y:S01]  /*1d60*/  UMOV UR6, 0x2 ;  /* 0x0000000200067882 */ /* 0x000fe20000000000 */
[----:B------:R-:W-:Y:S01]  /*1d70*/  CS2R R8, SRZ ;  /* 0x0000000000087805 */ /* 0x000fe2000001ff00 */
[----:B------:R2:W-:Y:S01]  /*1d80*/  STL [R1+0x64], RZ ;  /* 0x000064ff01007387 */ /* 0x0005e20000100800 */
[----:B------:R-:W-:Y:S01]  /*1d90*/  CS2R R10, SRZ ;  /* 0x00000000000a7805 */ /* 0x000fe2000001ff00 */
[----:B------:R-:W-:Y:S01]  /*1da0*/  UMOV UR18, UR8 ;  /* 0x0000000800127c82 */ /* 0x000fe20008000000 */
[----:B------:R-:W-:Y:S01]  /*1db0*/  CS2R R12, SRZ ;  /* 0x00000000000c7805 */ /* 0x000fe2000001ff00 */
[----:B------:R-:W-:Y:S01]  /*1dc0*/  QGMMA.64x128x32.F32.E4M3.E4M3 R88, gdesc[UR16], RZ, !UPT ;  /* 0x01e00000105879f3 */ /* 0x000fe2000c7008ff */
[----:B------:R-:W-:Y:S01]  /*1dd0*/  UIADD3 UR16, UR7, 0x200, URZ ;  /* 0x0000020007107890 */ /* 0x000fe2000fffe03f */
[----:B------:R2:W-:Y:S01]  /*1de0*/  STL [R1+0x60], RZ ;  /* 0x000060ff01007387 */ /* 0x0005e20000100800 */
[----:B------:R-:W-:Y:S01]  /*1df0*/  UMOV UR17, 0x80000020 ;  /* 0x8000002000117882 */ /* 0x000fe20000000000 */
[----:B------:R-:W-:-:S02]  /*1e00*/  CS2R R14, SRZ ;  /* 0x00000000000e7805 */ /* 0x000fc4000001ff00 */
[----:B------:R-:W-:Y:S01]  /*1e10*/  CS2R R16, SRZ ;  /* 0x0000000000107805 */ /* 0x000fe2000001ff00 */
[----:B------:R2:W-:Y:S01]  /*1e20*/  STL [R1+0x5c], RZ ;  /* 0x00005cff01007387 */ /* 0x0005e20000100800 */
[----:B------:R-:W-:Y:S02]  /*1e30*/  CS2R R18, SRZ ;  /* 0x0000000000127805 */ /* 0x000fe4000001ff00 */
[----:B------:R-:W-:Y:S02]  /*1e40*/  CS2R R20, SRZ ;  /* 0x0000000000147805 */ /* 0x000fe4000001ff00 */
[----:B------:R-:W-:Y:S01]  /*1e50*/  CS2R R22, SRZ ;  /* 0x0000000000167805 */ /* 0x000fe2000001ff00 */
[----:B------:R2:W-:Y:S01]  /*1e60*/  STL [R1+0x58], RZ ;  /* 0x000058ff01007387 */ /* 0x0005e20000100800 */
[----:B------:R-:W-:Y:S01]  /*1e70*/  CS2R R152, SRZ ;  /* 0x0000000000987805 */ /* 0x000fe2000001ff00 */
[----:B------:R-:W-:Y:S01]  /*1e80*/  QGMMA.64x128x32.F32.E4M3.E4M3 R24, gdesc[UR16], RZ, !UPT ;  /* 0x01e00000101879f3 */ /* 0x000fe2000c7008ff */
[----:B------:R-:W-:Y:S01]  /*1e90*/  UIADD3 UR16, UR7, 0x2, URZ ;  /* 0x0000000207107890 */ /* 0x000fe2000fffe03f */
[----:B------:R2:W-:Y:S01]  /*1ea0*/  STL [R1+0x54], RZ ;  /* 0x000054ff01007387 */ /* 0x0005e20000100800 */
[----:B------:R-:W-:Y:S01]  /*1eb0*/  UIADD3 UR18, UR8, 0x2, URZ ;  /* 0x0000000208127890 */ /* 0x000fe2000fffe03f */
[----:B------:R-:W-:Y:S01]  /*1ec0*/  CS2R R154, SRZ ;  /* 0x00000000009a7805 */ /* 0x000fe2000001ff00 */
[----:B------:R-:W-:Y:S01]  /*1ed0*/  UMOV UR17, 0x80000020 ;  /* 0x8000002000117882 */ /* 0x000fe20000000000 */
        /* <DEDUP_REMOVED lines=9> */
[----:B------:R-:W-:Y:S02]  /*1f70*/  CS2R R166, SRZ ;  /* 0x0000000000a67805 */ /* 0x000fe4000001ff00 */
        /* <DEDUP_REMOVED lines=39> */
[----:B------:R-:W-:-:S03]  /*21f0*/  IMAD.MOV.U32 R226, RZ, RZ, RZ ;  /* 0x000000ffffe27224 */ /* 0x000fc600078e00ff */
[----:B------:R2:W-:Y:S04]  /*2200*/  STL [R1+0x1c], RZ ;  /* 0x00001cff01007387 */ /* 0x0005e80000100800 */
[----:B------:R2:W-:Y:S04]  /*2210*/  STL [R1+0x18], RZ ;  /* 0x000018ff01007387 */ /* 0x0005e80000100800 */
[----:B------:R2:W-:Y:S04]  /*2220*/  STL [R1+0x14], RZ ;  /* 0x000014ff01007387 */ /* 0x0005e80000100800 */
[----:B------:R2:W-:Y:S04]  /*2230*/  STL [R1+0x10], RZ ;  /* 0x000010ff01007387 */ /* 0x0005e80000100800 */
[----:B------:R2:W-:Y:S04]  /*2240*/  STL [R1+0xc], RZ ;  /* 0x00000cff01007387 */ /* 0x0005e80000100800 */
[----:B------:R2:W-:Y:S04]  /*2250*/  STL [R1+0x8], RZ ;  /* 0x000008ff01007387 */ /* 0x0005e80000100800 */
[----:B------:R2:W-:Y:S04]  /*2260*/  STL [R1+0x4], RZ ;  /* 0x000004ff01007387 */ /* 0x0005e80000100800 */
[----:B------:R2:W-:Y:S01]  /*2270*/  STL [R1], RZ ;  /* 0x000000ff01007387 */ /* 0x0005e20000100800 */
[----:B------:R-:W-:Y:S01]  /*2280*/  QGMMA.64x128x32.F32.E4M3.E4M3 R88, gdesc[UR16], R88 ;  /* 0x01e00000105879f3 */ /* 0x000fe20008700858 */
[----:B------:R-:W-:Y:S01]  /*2290*/  UIADD3 UR16, UR7, 0x202, URZ ;  /* 0x0000020207107890 */ /* 0x000fe2000fffe03f */
[----:B------:R-:W-:-:S02]  /*22a0*/  UMOV UR17, 0x80000020 ;  /* 0x8000002000117882 */ /* 0x000fc40000000000 */
[----:B------:R-:W-:Y:S02]  /*22b0*/  ULDC UR7, c[0x0][0x50c] ;  /* 0x0001430000077ab9 */ /* 0x000fe40000000800 */
[----:B------:R-:W-:-:S04]  /*22c0*/  UISETP.NE.AND UP0, UPT, UR7, 0x2, UPT ;  /* 0x000000020700788c */ /* 0x000fc8000bf05270 */
[----:B------:R-:W-:Y:S02]  /*22d0*/  USEL UR7, URZ, 0x1, UP0 ;  /* 0x000000013f077887 */ /* 0x000fe40008000000 */
[----:B------:R-:W-:Y:S04]  /*22e0*/  QGMMA.64x128x32.F32.E4M3.E4M3 R24, gdesc[UR16], R24, gsb0 ;  /* 0x01e00000101879f3 */ /* 0x000fe80008000818 */
[----:B------:R-:W-:-:S13]  /*22f0*/  ISETP.NE.AND P0, PT, RZ, UR7, PT ;  /* 0x00000007ff007c0c */ /* 0x000fda000bf05270 */
[----:B--2---:R-:W-:Y:S05]  /*2300*/  @!P0 BRA `(.L_x_19) ;  /* 0x0000000800808947 */ /* 0x004fea0003800000 */
[----:B------:R-:W-:Y:S02]  /*2310*/  WARPGROUP.DEPBAR.LE gsb0, 0x0 ;  /* 0x00008000000079c5 */ /* 0x000fe40000010000 */
[----:B------:R-:W-:-:S01]  /*2320*/  FADD R227, RZ, R58 ;  /* 0x0000003affe37221 */ /* 0x000fc20000000000 */
[----:B------:R-:W-:Y:S01]  /*2330*/  FADD R226, RZ, R88 ;  /* 0x00000058ffe27221 */ /* 0x000fe20000000000 */
[----:B------:R-:W-:-:S01]  /*2340*/  FADD R225, RZ, R89 ;  /* 0x00000059ffe17221 */ /* 0x000fc20000000000 */
[----:B------:R-:W-:Y:S01]  /*2350*/  FADD R224, RZ, R90 ;  /* 0x0000005affe07221 */ /* 0x000fe20000000000 */
[----:B------:R-:W-:-:S01]  /*2360*/  FADD R223, RZ, R91 ;  /* 0x0000005bffdf7221 */ /* 0x000fc20000000000 */
[----:B------:R0:W-:Y:S01]  /*2370*/  STL [R1], R227 ;  /* 0x000000e301007387 */ /* 0x0001e20000100800 */
[----:B------:R-:W-:-:S01]  /*2380*/  FADD R222, RZ, R92 ;  /* 0x0000005cffde7221 */ /* 0x000fc20000000000 */
[----:B------:R-:W-:Y:S01]  /*2390*/  FADD R221, RZ, R93 ;  /* 0x0000005dffdd7221 */ /* 0x000fe20000000000 */
[----:B------:R-:W-:-:S01]  /*23a0*/  FADD R220, RZ, R94 ;  /* 0x0000005effdc7221 */ /* 0x000fc20000000000 */
[----:B------:R-:W-:Y:S01]  /*23b0*/  FADD R219, RZ, R95 ;  /* 0x0000005fffdb7221 */ /* 0x000fe20000000000 */
[----:B------:R-:W-:-:S01]  /*23c0*/  FADD R218, RZ, R96 ;  /* 0x00000060ffda7221 */ /* 0x000fc20000000000 */
[----:B------:R-:W-:Y:S01]  /*23d0*/  FADD R217, RZ, R97 ;  /* 0x00000061ffd97221 */ /* 0x000fe20000000000 */
[----:B------:R-:W-:-:S01]  /*23e0*/  FADD R216, RZ, R98 ;  /* 0x00000062ffd87221 */ /* 0x000fc20000000000 */
[----:B------:R-:W-:Y:S01]  /*23f0*/  FADD R215, RZ, R99 ;  /* 0x00000063ffd77221 */ /* 0x000fe20000000000 */
[----:B------:R-:W-:-:S01]  /*2400*/  FADD R214, RZ, R100 ;  /* 0x00000064ffd67221 */ /* 0x000fc20000000000 */
[----:B0-----:R-:W-:Y:S01]  /*2410*/  FADD R227, RZ, R59 ;  /* 0x0000003bffe37221 */ /* 0x001fe20000000000 */
[----:B------:R-:W-:-:S01]  /*2420*/  FADD R213, RZ, R101 ;  /* 0x00000065ffd57221 */ /* 0x000fc20000000000 */
[----:B------:R-:W-:Y:S01]  /*2430*/  FADD R212, RZ, R102 ;  /* 0x00000066ffd47221 */ /* 0x000fe20000000000 */
[----:B------:R-:W-:-:S01]  /*2440*/  FADD R211, RZ, R103 ;  /* 0x00000067ffd37221 */ /* 0x000fc20000000000 */
[----:B------:R-:W-:Y:S01]  /*2450*/  FADD R210, RZ, R104 ;  /* 0x00000068ffd27221 */ /* 0x000fe20000000000 */
[----:B------:R0:W-:Y:S01]  /*2460*/  STL [R1+0x4], R227 ;  /* 0x000004e301007387 */ /* 0x0001e20000100800 */
        /* <DEDUP_REMOVED lines=93> */
[----:B------:R-:W-:Y:S01]  /*2a40*/  UMOV UR6, URZ ;  /* 0x0000003f00067c82 */ /* 0x000fe20008000000 */
[----:B0-----:R-:W-:-:S05]  /*2a50*/  FADD R227, RZ, R66 ;  /* 0x00000042ffe37221 */ /* 0x001fca0000000000 */
[----:B------:R0:W-:Y:S02]  /*2a60*/  STL [R1+0x20], R227 ;  /* 0x000020e301007387 */ /* 0x0001e40000100800 */
        /* <DEDUP_REMOVED lines=42> */
.L_x_19:
[----:B------:R-:W-:-:S04]  /*2d10*/  UIADD3 UR12, UR5, 0x1, URZ ;  /* 0x00000001050c7890 */ /* 0x000fc8000fffe03f */
[----:B------:R-:W-:-:S04]  /*2d20*/  UISETP.NE.AND UP0, UPT, UR12, 0x9, UPT ;  /* 0x000000090c00788c */ /* 0x000fc8000bf05270 */
[----:B------:R-:W-:Y:S02]  /*2d30*/  USEL UR8, URZ, 0x1, UP0 ;  /* 0x000000013f087887 */ /* 0x000fe40008000000 */
[----:B------:R-:W-:Y:S02]  /*2d40*/  USEL UR12, UR12, URZ, UP0 ;  /* 0x0000003f0c0c7287 */ /* 0x000fe40008000000 */
[----:B------:R-:W-:-:S06]  /*2d50*/  ULOP3.LUT UR8, UR4, UR8, URZ, 0x3c, !UPT ;  /* 0x0000000804087292 */ /* 0x000fcc000f8e3c3f */
[----:B0-----:R-:W-:Y:S01]  /*2d60*/  IMAD.U32 R227, RZ, RZ, UR8 ;  /* 0x00000008ffe37e24 */ /* 0x001fe2000f8e00ff */
[----:B------:R-:W-:-:S06]  /*2d70*/  UMOV UR8, 0x1 ;  /* 0x0000000100087882 */ /* 0x000fcc0000000000 */
.L_x_14:
[----:B------:R-:W-:-:S04]  /*2d80*/  UISETP.LT.AND UP0, UPT, UR9, 0x1, UPT ;  /* 0x000000010900788c */ /* 0x000fc8000bf01270 */
[----:B------:R-:W-:-:S04]  /*2d90*/  USEL UR16, UR9, 0x1, UP0 ;  /* 0x0000000109107887 */ /* 0x000fc80008000000 */
[----:B------:R-:W-:-:S04]  /*2da0*/  UIADD3 UR16, UR9, -UR16, URZ ;  /* 0x8000001009107290 */ /* 0x000fc8000fffe03f */
[----:B------:R-:W-:-:S06]  /*2db0*/  UISETP.GE.AND UP0, UPT, UR16, 0x1, UPT ;  /* 0x000000011000788c */ /* 0x000fcc000bf06270 */
[----:B------:R-:W-:-:S13]  /*2dc0*/  PLOP3.LUT P0, PT, PT, PT, UP0, 0x80, 0x0 ;  /* 0x000000000000781c */ /* 0x000fda0003f0f008 */
[----:B------:R-:W-:Y:S05]  /*2dd0*/  @!P0 BRA `(.L_x_20) ;  /* 0x0000001000a48947 */ /* 0x000fea0003800000 */
[----:B------:R-:W-:Y:S01]  /*2de0*/  IMAD.U32 R228, RZ, RZ, UR16 ;  /* 0x00000010ffe47e24 */ /* 0x000fe2000f8e00ff */
[----:B------:R-:W-:Y:S01]  /*2df0*/  UMOV UR24, UR5 ;  /* 0x0000000500187c82 */ /* 0x000fe20008000000 */
[----:B------:R-:W-:-:S05]  /*2e00*/  ULDC UR25, c[0x0][0x50c] ;  /* 0x0001430000197ab9 */ /* 0x000fca0000000800 */
.L_x_28:
[----:B------:R-:W-:-:S06]  /*2e10*/  UISETP.NE.AND UP0, UPT, UR23, 0x3, UPT ;  /* 0x000000031700788c */ /* 0x000fcc000bf05270 */
[----:B------:R-:W-:-:S13]  /*2e20*/  PLOP3.LUT P1, PT, PT, PT, UP0, 0x80, 0x0 ;  /* 0x000000000000781c */ /* 0x000fda0003f2f008 */
[----:B01----:R-:W-:Y:S05]  /*2e30*/  @!P1 BRA `(.L_x_21) ;  /* 0x0000000000049947 */ /* 0x003fea0003800000 */
[----:B------:R-:W-:Y:S01]  /*2e40*/  BPT.TRAP 0x1 ;  /* 0x000000040000795c */ /* 0x000fe20000300000 */
.L_x_21:
[----:B------:R-:W0:Y:S01]  /*2e50*/  S2UR UR16, SR_CgaCtaId ;  /* 0x00000000001079c3 */ /* 0x000e220000008800 */
[----:B------:R-:W-:Y:S01]  /*2e60*/  UMOV UR10, 0x400 ;  /* 0x00000400000a7882 */ /* 0x000fe20000000000 */
[----:B------:R-:W-:Y:S01]  /*2e70*/  SHF.L.U32 R229, R227, 0x1f, RZ ;  /* 0x0000001fe3e57819 */ /* 0x000fe200000006ff */
[----:B0-----:R-:W-:-:S04]  /*2e80*/  ULEA UR10, UR16, UR10, 0x18 ;  /* 0x0000000a100a7291 */ /* 0x001fc8000f8ec03f */
[----:B------:R-:W-:-:S09]  /*2e90*/  ULEA UR16, UR12, UR10, 0x3 ;  /* 0x0000000a0c107291 */ /* 0x000fd2000f8e183f */
[----:B------:R0:W1:Y:S01]  /*2ea0*/  SYNCS.PHASECHK.TRANS64.TRYWAIT P0, [UR16], R229 ;  /* 0x000000e5ff0075a7 */ /* 0x0000620008000150 */
[----:B------:R-:W-:Y:S05]  /*2eb0*/  @!P1 BRA `(.L_x_22) ;  /* 0x0000000000049947 */ /* 0x000fea0003800000 */
[----:B------:R-:W-:Y:S01]  /*2ec0*/  BPT.TRAP 0x1 ;  /* 0x000000040000795c */ /* 0x000fe20000300000 */
.L_x_22:
[----:B-1----:R-:W-:Y:S05]  /*2ed0*/  @P0 BRA `(.L_x_23) ;  /* 0x0000000000080947 */ /* 0x002fea0003800000 */
[----:B------:R-:W1:Y:S02]  /*2ee0*/  SYNCS.PHASECHK.TRANS64.TRYWAIT P0, [UR16], R229 ;  /* 0x000000e5ff0075a7 */ /* 0x000e640008000150 */
[----:B-1----:R-:W-:Y:S05]  /*2ef0*/  @!P0 BRA `(.L_x_24) ;  /* 0x000000d400b88947 */ /* 0x002fea0003800000 */
.L_x_23:
[----:B------:R-:W-:Y:S01]  /*2f00*/  UIADD3 UR16, UR10, 0x24180, URZ ;  /* 0x000241800a107890 */ /* 0x000fe2000fffe03f */
[----:B------:R-:W-:Y:S01]  /*2f10*/  WARPGROUP.ARRIVE ;  /* 0x00000000000079c5 */ /* 0x000fe20000000000 */
[----:B------:R-:W-:Y:S02]  /*2f20*/  UISETP.NE.AND UP0, UPT, UR7, URZ, UPT ;  /* 0x0000003f0700728c */ /* 0x000fe4000bf05270 */
[----:B------:R-:W-:Y:S02]  /*2f30*/  USHF.R.U32.HI UR16, URZ, 0x4, UR16 ;  /* 0x000000043f107899 */ /* 0x000fe40008011610 */
[----:B------:R-:W-:Y:S02]  /*2f40*/  USEL UR8, UR8, URZ, !UP0 ;  /* 0x0000003f08087287 */ /* 0x000fe4000c000000 */
[----:B------:R-:W-:Y:S02]  /*2f50*/  ULOP3.LUT UR16, UR16, 0x3fff, URZ, 0xc0, !UPT ;  /* 0x00003fff10107892 */ /* 0x000fe4000f8ec03f */
[----:B------:R-:W-:-:S02]  /*2f60*/  UISETP.NE.U32.AND UP0, UPT, UR8, URZ, UPT ;  /* 0x0000003f0800728c */ /* 0x000fc4000bf05070 */
[----:B------:R-:W-:Y:S02]  /*2f70*/  ULOP3.LUT UR7, UR11, 0x10000, URZ, 0xfc, !UPT ;  /* 0x000100000b077892 */ /* 0x000fe4000f8efc3f */
[----:B------:R-:W-:Y:S02]  /*2f80*/  ULOP3.LUT UR8, UR16, 0x10000, URZ, 0xfc, !UPT ;  /* 0x0001000010087892 */ /* 0x000fe4000f8efc3f */
[----:B------:R-:W-:Y:S02]  /*2f90*/  ULEA UR7, UR12, UR7, 0xa ;  /* 0x000000070c077291 */ /* 0x000fe4000f8e503f */
[----:B------:R-:W-:Y:S01]  /*2fa0*/  ULEA UR8, UR12, UR8, 0x9 ;  /* 0x000000080c087291 */ /* 0x000fe2000f8e483f */
[----:B------:R-:W-:Y:S01]  /*2fb0*/  UMOV UR17, 0x80000020 ;  /* 0x8000002000117882 */ /* 0x000fe20000000000 */
[----:B------:R-:W-:Y:S01]  /*2fc0*/  UMOV UR19, 0x80000020 ;  /* 0x8000002000137882 */ /* 0x000fe20000000000 */
[----:B------:R-:W-:Y:S02]  /*2fd0*/  UIADD3 UR6, UR6, 0x2, URZ ;  /* 0x0000000206067890 */ /* 0x000fe4000fffe03f */
[----:B------:R-:W-:-:S02]  /*2fe0*/  UMOV UR16, UR7 ;  /* 0x0000000700107c82 */ /* 0x000fc40008000000 */
[----:B------:R-:W-:Y:S02]  /*2ff0*/  UMOV UR18, UR8 ;  /* 0x0000000800127c82 */ /* 0x000fe40008000000 */
[----:B------:R-:W-:Y:S01]  /*3000*/  QGMMA.64x128x32.F32.E4M3.E4M3 R88, gdesc[UR16], R88, UP0 ;  /* 0x01e00000105879f3 */ /* 0x000fe2000bf00858 */
[----:B------:R-:W-:Y:S01]  /*3010*/  UIADD3 UR16, UR7, 0x200, URZ ;  /* 0x0000020007107890 */ /* 0x000fe2000fffe03f */
[----:B------:R-:W-:-:S10]  /*3020*/  UMOV UR17, 0x80000020 ;  /* 0x8000002000117882 */ /* 0x000fd40000000000 */
[----:B------:R-:W-:Y:S01]  /*3030*/  QGMMA.64x128x32.F32.E4M3.E4M3 R24, gdesc[UR16], R24, UP0 ;  /* 0x01e00000101879f3 */ /* 0x000fe2000bf00818 */
[----:B------:R-:W-:Y:S02]  /*3040*/  UIADD3 UR16, UR7, 0x2, URZ ;  /* 0x0000000207107890 */ /* 0x000fe4000fffe03f */
[----:B------:R-:W-:Y:S01]  /*3050*/  UIADD3 UR18, UR8, 0x2, URZ ;  /* 0x0000000208127890 */ /* 0x000fe2000fffe03f */
[----:B------:R-:W-:Y:S01]  /*3060*/  UMOV UR17, 0x80000020 ;  /* 0x8000002000117882 */ /* 0x000fe20000000000 */
[----:B------:R-:W-:Y:S01]  /*3070*/  UMOV UR19, 0x80000020 ;  /* 0x8000002000137882 */ /* 0x000fe20000000000 */
[----:B------:R-:W-:-:S06]  /*3080*/  UISETP.NE.AND UP0, UPT, UR6, UR25, UPT ;  /* 0x000000190600728c */ /* 0x000fcc000bf05270 */
[----:B------:R-:W-:Y:S01]  /*3090*/  QGMMA.64x128x32.F32.E4M3.E4M3 R88, gdesc[UR16], R88 ;  /* 0x01e00000105879f3 */ /* 0x000fe20008700858 */
[----:B------:R-:W-:Y:S01]  /*30a0*/  UIADD3 UR16, UR7, 0x202, URZ ;  /* 0x0000020207107890 */ /* 0x000fe2000fffe03f */
[----:B------:R-:W-:Y:S01]  /*30b0*/  UMOV UR17, 0x80000020 ;  /* 0x8000002000117882 */ /* 0x000fe20000000000 */
[----:B------:R-:W-:-:S06]  /*30c0*/  USEL UR7, URZ, 0x1, UP0 ;  /* 0x000000013f077887 */ /* 0x000fcc0008000000 */
[----:B------:R-:W-:-:S03]  /*30d0*/  ISETP.NE.AND P0, PT, RZ, UR7, PT ;  /* 0x00000007ff007c0c */ /* 0x000fc6000bf05270 */
[----:B------:R-:W-:Y:S03]  /*30e0*/  QGMMA.64x128x32.F32.E4M3.E4M3 R24, gdesc[UR16], R24, gsb0 ;  /* 0x01e00000101879f3 */ /* 0x000fe60008000818 */
[----:B------:R-:W-:-:S07]  /*30f0*/  WARPGROUP.DEPBAR.LE gsb0, 0x1 ;  /* 0x00008000000079c5 */ /* 0x000fce0000010100 */
[----:B------:R-:W-:Y:S05]  /*3100*/  @!P0 BRA `(.L_x_25) ;  /* 0x0000000c00808947 */ /* 0x000fea0003800000 */
[----:B------:R-:W-:Y:S02]  /*3110*/  WARPGROUP.DEPBAR.LE gsb0, 0x0 ;  /* 0x00008000000079c5 */ /* 0x000fe40000010000 */
[----:B------:R-:W-:-:S01]  /*3120*/  FADD R226, R88, R226 ;  /* 0x000000e258e27221 */ /* 0x000fc20000000000 */
[----:B------:R-:W-:Y:S01]  /*3130*/  FADD R225, R89, R225 ;  /* 0x000000e159e17221 */ /* 0x000fe20000000000 */
[----:B------:R1:W-:Y:S01]  /*3140*/  STL [R1+0x88], R227 ;  /* 0x000088e301007387 */ /* 0x0003e20000100800 */
[----:B------:R-:W-:-:S01]  /*3150*/  FADD R224, R90, R224 ;  /* 0x000000e05ae07221 */ /* 0x000fc20000000000 */
[----:B------:R-:W-:Y:S01]  /*3160*/  FADD R223, R91, R223 ;  /* 0x000000df5bdf7221 */ /* 0x000fe20000000000 */
[----:B------:R-:W-:-:S01]  /*3170*/  FADD R222, R92, R222 ;  /* 0x000000de5cde7221 */ /* 0x000fc20000000000 */
[----:B------:R-:W-:Y:S01]  /*3180*/  FADD R221, R93, R221 ;  /* 0x000000dd5ddd7221 */ /* 0x000fe20000000000 */
[----:B-1----:R-:W2:Y:S04]  /*3190*/  LDL.LU R227, [R1+0x30] ;  /* 0x0000300001e37983 */ /* 0x002ea80000300800 */
[----:B------:R1:W-:Y:S01]  /*31a0*/  STL [R1+0x8c], R226 ;  /* 0x00008ce201007387 */ /* 0x0003e20000100800 */
[----:B------:R-:W-:-:S01]  /*31b0*/  FADD R220, R94, R220 ;  /* 0x000000dc5edc7221 */ /* 0x000fc20000000000 */
[----:B------:R-:W-:-:S02]  /*31c0*/  FADD R219, R95, R219 ;  /* 0x000000db5fdb7221 */ /* 0x000fc40000000000 */
[----:B-1----:R-:W3:Y:S04]  /*31d0*/  LDL.LU R226, [R1+0x2c] ;  /* 0x00002c0001e27983 */ /* 0x002ee80000300800 */
[----:B------:R1:W-:Y:S01]  /*31e0*/  STL [R1+0x90], R225 ;  /* 0x000090e101007387 */ /* 0x0003e20000100800 */
[----:B------:R-:W-:-:S03]  /*31f0*/  FADD R218, R96, R218 ;  /* 0x000000da60da7221 */ /* 0x000fc60000000000 */
[----:B-1----:R-:W4:Y:S04]  /*3200*/  LDL.LU R225, [R1+0x28] ;  /* 0x0000280001e17983 */ /* 0x002f280000300800 */
        /* <DEDUP_REMOVED lines=9> */
[----:B------:R1:W-:Y:S04]  /*32a0*/  STL [R1+0xa0], R221 ;  /* 0x0000a0dd01007387 */ /* 0x0003e80000100800 */
        /* <DEDUP_REMOVED lines=12> */
[----:B-1----:R-:W4:Y:S01]  /*3370*/  LDL.LU R215, [R1] ;  /* 0x0000000001d77983 */ /* 0x002f220000300800 */
[----:B------:R-:W-:-:S01]  /*3380*/  FADD R214, R100, R214 ;  /* 0x000000d664d67221 */ /* 0x000fc20000000000 */
[----:B------:R-:W-:Y:S01]  /*3390*/  FADD R213, R101, R213 ;  /* 0x000000d565d57221 */ /* 0x000fe20000000000 */
[----:B------:R-:W-:-:S01]  /*33a0*/  FADD R212, R102, R212 ;  /* 0x000000d466d47221 */ /* 0x000fc20000000000 */
[----:B------:R-:W-:Y:S01]  /*33b0*/  FADD R211, R103, R211 ;  /* 0x000000d367d37221 */ /* 0x000fe20000000000 */
[----:B------:R-:W-:-:S01]  /*33c0*/  FADD R210, R104, R210 ;  /* 0x000000d268d27221 */ /* 0x000fc20000000000 */
[----:B------:R-:W-:Y:S01]  /*33d0*/  STL [R1+0xbc], R214 ;  /* 0x0000bcd601007387 */ /* 0x000fe20000100800 */
        /* <DEDUP_REMOVED lines=11> */
[----:B------:R1:W-:Y:S01]  /*3490*/  STL [R1+0xc8], R211 ;  /* 0x0000c8d301007387 */ /* 0x0003e20000100800 */
[----:B------:R-:W-:-:S01]  /*34a0*/  FADD R200, R114, R200 ;  /* 0x000000c872c87221 */ /* 0x000fc20000000000 */
[----:B------:R-:W-:Y:S01]  /*34b0*/  FADD R199, R115, R199 ;  /* 0x000000c773c77221 */ /* 0x000fe20000000000 */
        /* <DEDUP_REMOVED lines=69> */
[----:B-----5:R-:W-:Y:S01]  /*3910*/  FADD R0, R57, R0 ;  /* 0x0000000039007221 */ /* 0x020fe20000000000 */
[----:B--2---:R-:W-:-:S01]  /*3920*/  FADD R227, R70, R227 ;  /* 0x000000e346e37221 */ /* 0x004fc20000000000 */
[----:B---3--:R-:W-:Y:S01]  /*3930*/  FADD R226, R69, R226 ;  /* 0x000000e245e27221 */ /* 0x008fe20000000000 */
[----:B----4-:R-:W-:-:S01]  /*3940*/  FADD R225, R68, R225 ;  /* 0x000000e144e17221 */ /* 0x010fc20000000000 */
        /* <DEDUP_REMOVED lines=9> */
[----:B------:R-:W-:-:S05]  /*39e0*/  FADD R215, R58, R215 ;  /* 0x000000d73ad77221 */ /* 0x000fca0000000000 */
[----:B------:R2:W-:Y:S04]  /*39f0*/  STL [R1], R215 ;  /* 0x000000d701007387 */ /* 0x0005e80000100800 */
[----:B------:R3:W-:Y:S04]  /*3a00*/  STL [R1+0x4], R216 ;  /* 0x000004d801007387 */ /* 0x0007e80000100800 */
        /* <DEDUP_REMOVED lines=8> */
[----:B-1----:R-:W4:Y:S04]  /*3a90*/  LDL.LU R211, [R1+0x34] ;  /* 0x0000340001d37983 */ /* 0x002f280000300800 */
[----:B------:R1:W-:Y:S04]  /*3aa0*/  STL [R1+0x28], R225 ;  /* 0x000028e101007387 */ /* 0x0003e80000100800 */
[----:B------:R-:W4:Y:S04]  /*3ab0*/  LDL.LU R212, [R1+0x38] ;  /* 0x0000380001d47983 */ /* 0x000f280000300800 */
[----:B------:R1:W-:Y:S04]  /*3ac0*/  STL [R1+0x2c], R226 ;  /* 0x00002ce201007387 */ /* 0x0003e80000100800 */
[----:B------:R-:W4:Y:S04]  /*3ad0*/  LDL.LU R213, [R1+0x3c] ;  /* 0x00003c0001d57983 */ /* 0x000f280000300800 */
[----:B------:R1:W-:Y:S04]  /*3ae0*/  STL [R1+0x30], R227 ;  /* 0x000030e301007387 */ /* 0x0003e80000100800 */
[----:B------:R-:W4:Y:S04]  /*3af0*/  LDL.LU R214, [R1+0x40] ;  /* 0x0000400001d67983 */ /* 0x000f280000300800 */
[----:B--2---:R-:W2:Y:S04]  /*3b00*/  LDL.LU R215, [R1+0x44] ;  /* 0x0000440001d77983 */ /* 0x004ea80000300800 */
[----:B---3--:R-:W3:Y:S04]  /*3b10*/  LDL.LU R216, [R1+0x48] ;  /* 0x0000480001d87983 */ /* 0x008ee80000300800 */
[----:B----4-:R-:W4:Y:S04]  /*3b20*/  LDL.LU R217, [R1+0x4c] ;  /* 0x00004c0001d97983 */ /* 0x010f280000300800 */
[----:B0-----:R-:W4:Y:S04]  /*3b30*/  LDL.LU R218, [R1+0x50] ;  /* 0x0000500001da7983 */ /* 0x001f280000300800 */
[----:B------:R-:W4:Y:S04]  /*3b40*/  LDL.LU R219, [R1+0x54] ;  /* 0x0000540001db7983 */ /* 0x000f280000300800 */
[----:B------:R-:W4:Y:S04]  /*3b50*/  LDL.LU R220, [R1+0x58] ;  /* 0x0000580001dc7983 */ /* 0x000f280000300800 */
[----:B------:R-:W4:Y:S04]  /*3b60*/  LDL.LU R221, [R1+0x5c] ;  /* 0x00005c0001dd7983 */ /* 0x000f280000300800 */
[----:B------:R-:W4:Y:S04]  /*3b70*/  LDL.LU R222, [R1+0x60] ;  /* 0x0000600001de7983 */ /* 0x000f280000300800 */
[----:B------:R-:W4:Y:S04]  /*3b80*/  LDL.LU R223, [R1+0x64] ;  /* 0x0000640001df7983 */ /* 0x000f280000300800 */
[----:B------:R-:W4:Y:S04]  /*3b90*/  LDL.LU R224, [R1+0x68] ;  /* 0x0000680001e07983 */ /* 0x000f280000300800 */
[----:B-1----:R-:W4:Y:S04]  /*3ba0*/  LDL.LU R225, [R1+0x6c] ;  /* 0x00006c0001e17983 */ /* 0x002f280000300800 */
[----:B------:R-:W4:Y:S04]  /*3bb0*/  LDL.LU R226, [R1+0x70] ;  /* 0x0000700001e27983 */ /* 0x000f280000300800 */
[----:B------:R-:W4:Y:S01]  /*3bc0*/  LDL.LU R227, [R1+0x74] ;  /* 0x0000740001e37983 */ /* 0x000f220000300800 */
[----:B------:R-:W-:-:S05]  /*3bd0*/  FADD R211, R71, R211 ;  /* 0x000000d347d37221 */ /* 0x000fca0000000000 */
[----:B------:R0:W-:Y:S01]  /*3be0*/  STL [R1+0x34], R211 ;  /* 0x000034d301007387 */ /* 0x0001e20000100800 */
[----:B------:R-:W-:-:S03]  /*3bf0*/  FADD R212, R72, R212 ;  /* 0x000000d448d47221 */ /* 0x000fc60000000000 */
[----:B0-----:R1:W5:Y:S01]  /*3c00*/  LDL.LU R211, [R1+0xc8] ;  /* 0x0000c80001d37983 */ /* 0x0013620000300800 */
[----:B------:R-:W-:-:S03]  /*3c10*/  FADD R213, R73, R213 ;  /* 0x000000d549d57221 */ /* 0x000fc60000000000 */
[----:B------:R0:W-:Y:S01]  /*3c20*/  STL [R1+0x38], R212 ;  /* 0x000038d401007387 */ /* 0x0001e20000100800 */
[----:B------:R-:W-:-:S01]  /*3c30*/  FADD R214, R74, R214 ;  /* 0x000000d64ad67221 */ /* 0x000fc20000000000 */
[----:B--2---:R-:W-:Y:S02]  /*3c40*/  FADD R215, R75, R215 ;  /* 0x000000d74bd77221 */ /* 0x004fe40000000000 */
[----:B0-----:R1:W5:Y:S01]  /*3c50*/  LDL.LU R212, [R1+0xc4] ;  /* 0x0000c40001d47983 */ /* 0x0013620000300800 */
[----:B---3--:R-:W-:-:S03]  /*3c60*/  FADD R216, R76, R216 ;  /* 0x000000d84cd87221 */ /* 0x008fc60000000000 */
[----:B------:R0:W-:Y:S01]  /*3c70*/  STL [R1+0x3c], R213 ;  /* 0x00003cd501007387 */ /* 0x0001e20000100800 */
[----:B----4-:R-:W-:-:S03]  /*3c80*/  FADD R217, R77, R217 ;  /* 0x000000d94dd97221 */ /* 0x010fc60000000000 */
[----:B0-----:R1:W5:Y:S01]  /*3c90*/  LDL.LU R213, [R1+0xc0] ;  /* 0x0000c00001d57983 */ /* 0x0013620000300800 */
[----:B------:R-:W-:-:S03]  /*3ca0*/  FADD R218, R78, R218 ;  /* 0x000000da4eda7221 */ /* 0x000fc60000000000 */
[----:B------:R0:W-:Y:S01]  /*3cb0*/  STL [R1+0x40], R214 ;  /* 0x000040d601007387 */ /* 0x0001e20000100800 */
[----:B------:R-:W-:-:S01]  /*3cc0*/  FADD R219, R79, R219 ;  /* 0x000000db4fdb7221 */ /* 0x000fc20000000000 */
[----:B------:R-:W-:Y:S02]  /*3cd0*/  FADD R220, R80, R220 ;  /* 0x000000dc50dc7221 */ /* 0x000fe40000000000 */
[----:B0-----:R1:W5:Y:S04]  /*3ce0*/  LDL.LU R214, [R1+0xbc] ;  /* 0x0000bc0001d67983 */ /* 0x0013680000300800 */
[----:B------:R0:W-:Y:S01]  /*3cf0*/  STL [R1+0x44], R215 ;  /* 0x000044d701007387 */ /* 0x0001e20000100800 */
[----:B------:R-:W-:-:S01]  /*3d00*/  FADD R221, R81, R221 ;  /* 0x000000dd51dd7221 */ /* 0x000fc20000000000 */
[----:B------:R-:W-:-:S02]  /*3d10*/  FADD R222, R82, R222 ;  /* 0x000000de52de7221 */ /* 0x000fc40000000000 */
[----:B0-----:R1:W5:Y:S04]  /*3d20*/  LDL.LU R215, [R1+0xb8] ;  /* 0x0000b80001d77983 */ /* 0x0013680000300800 */
[----:B------:R0:W-:Y:S01]  /*3d30*/  STL [R1+0x48], R216 ;  /* 0x000048d801007387 */ /* 0x0001e20000100800 */
[----:B------:R-:W-:-:S03]  /*3d40*/  FADD R223, R83, R223 ;  /* 0x000000df53df7221 */ /* 0x000fc60000000000 */
        /* <DEDUP_REMOVED lines=13> */
[----:B------:R0:W-:Y:S04]  /*3e20*/  STL [R1+0x5c], R221 ;  /* 0x00005cdd01007387 */ /* 0x0001e80000100800 */
        /* <DEDUP_REMOVED lines=12> */
[----:B0-----:R1:W5:Y:S01]  /*3ef0*/  LDL.LU R227, [R1+0x88] ;  /* 0x0000880001e37983 */ /* 0x0013620000300800 */
[----:B------:R-:W-:-:S05]  /*3f00*/  UMOV UR6, URZ ;  /* 0x0000003f00067c82 */ /* 0x000fca0008000000 */
.L_x_25:
[----:B------:R-:W-:Y:S05]  /*3f10*/  @!P1 BRA `(.L_x_26) ;  /* 0x0000000000049947 */ /* 0x000fea0003800000 */
[----:B------:R-:W-:Y:S01]  /*3f20*/  BPT.TRAP 0x1 ;  /* 0x000000040000795c */ /* 0x000fe20000300000 */
.L_x_26:
[----:B------:R-:W-:Y:S02]  /*3f30*/  UISETP.GT.U32.AND UP0, UPT, UR13, 0x1, UPT ;  /* 0x000000010d00788c */ /* 0x000fe4000bf04070 */
[----:B------:R-:W-:-:S04]  /*3f40*/  ULEA UR8, UR24, UR10, 0x3 ;  /* 0x0000000a18087291 */ /* 0x000fc8000f8e183f */
[----:B------:R-:W-:Y:S01]  /*3f50*/  UIADD3 UR8, UR8, 0x48, URZ ;  /* 0x0000004808087890 */ /* 0x000fe2000fffe03f */
[----:B------:R-:W-:-:S03]  /*3f60*/  PLOP3.LUT P0, PT, PT, PT, UP0, 0x80, 0x0 ;  /* 0x000000000000781c */ /* 0x000fc60003f0f008 */
[----:B------:R-:W-:-:S09]  /*3f70*/  UPRMT UR8, URZ, 0x654, UR8 ;  /* 0x000006543f087896 */ /* 0x000fd20008000008 */
[----:B------:R-:W-:Y:S01]  /*3f80*/  SYNCS.ARRIVE.TRANS64.RED.A1T0 RZ, [UR8], RZ ;  /* 0x000000ffffff79a7 */ /* 0x000fe20008100408 */
[----:B------:R-:W-:Y:S05]  /*3f90*/  @P0 BRA `(.L_x_27) ;  /* 0x0000000000040947 */ /* 0x000fea0003800000 */
[----:B------:R-:W-:Y:S01]  /*3fa0*/  BPT.TRAP 0x1 ;  /* 0x000000040000795c */ /* 0x000fe20000300000 */
.L_x_27:
[----:B------:R-:W-:Y:S01]  /*3fb0*/  UIADD3 UR12, UR12, 0x1, URZ ;  /* 0x000000010c0c7890 */ /* 0x000fe2000fffe03f */
[C---:B------:R-:W-:Y:S01]  /*3fc0*/  ISETP.GT.AND P0, PT, R228.reuse, 0x1, PT ;  /* 0x00000001e400780c */ /* 0x040fe20003f04270 */
[----:B------:R-:W-:Y:S01]  /*3fd0*/  UIADD3 UR24, UR24, 0x1, URZ ;  /* 0x0000000118187890 */ /* 0x000fe2000fffe03f */
[----:B------:R-:W-:Y:S01]  /*3fe0*/  VIADD R228, R228, 0xffffffff ;  /* 0xffffffffe4e47836 */ /* 0x000fe20000000000 */
[----:B------:R-:W-:Y:S02]  /*3ff0*/  UISETP.NE.AND UP0, UPT, UR12, 0x9, UPT ;  /* 0x000000090c00788c */ /* 0x000fe4000bf05270 */
[----:B------:R-:W-:Y:S02]  /*4000*/  UISETP.NE.AND UP1, UPT, UR24, 0x9, UPT ;  /* 0x000000091800788c */ /* 0x000fe4000bf25270 */
[----:B------:R-:W-:Y:S02]  /*4010*/  USEL UR8, URZ, 0x1, UP0 ;  /* 0x000000013f087887 */ /* 0x000fe40008000000 */
[----:B------:R-:W-:-:S02]  /*4020*/  USEL UR12, UR12, URZ, UP0 ;  /* 0x0000003f0c0c7287 */ /* 0x000fc40008000000 */
[----:B------:R-:W-:Y:S02]  /*4030*/  USEL UR24, UR24, URZ, UP1 ;  /* 0x0000003f18187287 */ /* 0x000fe40008800000 */
[----:B-----5:R-:W-:Y:S01]  /*4040*/  LOP3.LUT R227, R227, UR8, RZ, 0x3c, !PT ;  /* 0x00000008e3e37c12 */ /* 0x020fe2000f8e3cff */
[----:B------:R-:W-:Y:S01]  /*4050*/  UMOV UR8, 0x1 ;  /* 0x0000000100087882 */ /* 0x000fe20000000000 */
[----:B------:R-:W-:Y:S08]  /*4060*/  @P0 BRA `(.L_x_28) ;  /* 0xffffffec00680947 */ /* 0x000ff0000383ffff */
.L_x_20:
[----:B------:R-:W-:-:S04]  /*4070*/  UISETP.NE.AND UP0, UPT, UR6, URZ, UPT ;  /* 0x0000003f0600728c */ /* 0x000fc8000bf05270 */
[----:B------:R-:W-:-:S06]  /*4080*/  USEL UR6, URZ, 0x1, !UP0 ;  /* 0x000000013f067887 */ /* 0x000fcc000c000000 */
[----:B------:R-:W-:-:S13]  /*4090*/  ISETP.NE.AND P0, PT, RZ, UR6, PT ;  /* 0x00000006ff007c0c */ /* 0x000fda000bf05270 */
[----:B------:R-:W-:Y:S05]  /*40a0*/  @!P0 BRA `(.L_x_29) ;  /* 0x0000000c00dc8947 */ /* 0x000fea0003800000 */
[----:B------:R-:W2:Y:S04]  /*40b0*/  LDL.LU R227, [R1+0x74] ;  /* 0x0000740001e37983 */ /* 0x000ea80000300800 */
[----:B--2---:R2:W-:Y:S04]  /*40c0*/  STL [R1+0x88], R227 ;  /* 0x000088e301007387 */ /* 0x0045e80000100800 */
[----:B--2---:R-:W2:Y:S04]  /*40d0*/  LDL.LU R227, [R1+0x70] ;  /* 0x0000700001e37983 */ /* 0x004ea80000300800 */
        /* <DEDUP_REMOVED lines=55> */
[----:B--2---:R-:W2:Y:S01]  /*4450*/  LDL.LU R227, [R1] ;  /* 0x0000000001e37983 */ /* 0x004ea20000300800 */
[----:B------:R-:W-:-:S02]  /*4460*/  WARPGROUP.DEPBAR.LE gsb0, 0x0 ;  /* 0x00008000000079c5 */ /* 0x000fc40000010000 */
[----:B------:R-:W-:Y:S01]  /*4470*/  FADD R226, R88, R226 ;  /* 0x000000e258e27221 */ /* 0x000fe20000000000 */
        /* <DEDUP_REMOVED lines=97> */
[----:B--2---:R-:W-:-:S05]  /*4a90*/  FADD R227, R58, R227 ;  /* 0x000000e33ae37221 */ /* 0x004fca0000000000 */
[----:B------:R2:W-:Y:S04]  /*4aa0*/  STL [R1], R227 ;  /* 0x000000e301007387 */ /* 0x0005e80000100800 */
[----:B--2---:R-:W2:Y:S02]  /*4ab0*/  LDL.LU R227, [R1+0xf8] ;  /* 0x0000f80001e37983 */ /* 0x004ea40000300800 */
[----:B--2---:R-:W-:-:S05]  /*4ac0*/  FADD R227, R59, R227 ;  /* 0x000000e33be37221 */ /* 0x004fca0000000000 */
[----:B------:R2:W-:Y:S04]  /*4ad0*/  STL [R1+0x4], R227 ;  /* 0x000004e301007387 */ /* 0x0005e80000100800 */
        /* <DEDUP_REMOVED lines=83> */
[----:B------:R2:W-:Y:S02]  /*5010*/  STL [R1+0x74], R227 ;  /* 0x000074e301007387 */ /* 0x0005e40000100800 */
.L_x_29:
[----:B------:R-:W-:Y:S02]  /*5020*/  WARPGROUP.DEPBAR.LE gsb0, 0x0 ;  /* 0x00008000000079c5 */ /* 0x000fe40000010000 */
[----:B------:R-:W3:Y:S02]  /*5030*/  LDC R24, c[0x0][0x28c] ;  /* 0x0000a300ff187b82 */ /* 0x000ee40000000800 */
[----:B---3--:R-:W-:-:S13]  /*5040*/  ISETP.GE.AND P0, PT, R24, 0x1, PT ;  /* 0x000000011800780c */ /* 0x008fda0003f06270 */
[----:B------:R-:W-:Y:S05]  /*5050*/  @!P0 BRA `(.L_x_30) ;  /* 0x0000000000488947 */ /* 0x000fea0003800000 */
[----:B------:R-:W-:-:S06]  /*5060*/  UISETP.NE.AND UP0, UPT, UR23, 0x3, UPT ;  /* 0x000000031700788c */ /* 0x000fcc000bf05270 */
[----:B------:R-:W-:-:S13]  /*5070*/  PLOP3.LUT P0, PT, PT, PT, UP0, 0x80, 0x0 ;  /* 0x000000000000781c */ /* 0x000fda0003f0f008 */
[----:B------:R-:W-:Y:S05]  /*5080*/  @!P0 BRA `(.L_x_31) ;  /* 0x0000000000048947 */ /* 0x000fea0003800000 */
[----:B------:R-:W-:Y:S01]  /*5090*/  BPT.TRAP 0x1 ;  /* 0x000000040000795c */ /* 0x000fe20000300000 */
.L_x_31:
[----:B------:R-:W-:-:S04]  /*50a0*/  UISETP.LT.AND UP0, UPT, UR9, 0x1, UPT ;  /* 0x000000010900788c */ /* 0x000fc8000bf01270 */
[----:B------:R-:W-:Y:S02]  /*50b0*/  USEL UR8, UR9, 0x1, UP0 ;  /* 0x0000000109087887 */ /* 0x000fe40008000000 */
[----:B------:R-:W-:Y:S02]  /*50c0*/  UISETP.GT.U32.AND UP0, UPT, UR13, 0x1, UPT ;  /* 0x000000010d00788c */ /* 0x000fe4000bf04070 */
[----:B------:R-:W-:-:S04]  /*50d0*/  UIADD3 UR8, UR5, UR9, -UR8 ;  /* 0x0000000905087290 */ /* 0x000fc8000fffe808 */
[----:B------:R-:W-:Y:S01]  /*50e0*/  UIMAD.WIDE.U32 UR6, UR8, 0x38e38e39, URZ ;  /* 0x38e38e39080678a5 */ /* 0x000fe2000f8e003f */
[----:B------:R-:W-:-:S03]  /*50f0*/  PLOP3.LUT P0, PT, PT, PT, UP0, 0x80, 0x0 ;  /* 0x000000000000781c */ /* 0x000fc60003f0f008 */
[----:B------:R-:W-:-:S04]  /*5100*/  USHF.R.U32.HI UR6, URZ, 0x1, UR7 ;  /* 0x000000013f067899 */ /* 0x000fc80008011607 */
[----:B------:R-:W-:-:S04]  /*5110*/  UIMAD UR8, UR6, -0x9, UR8 ;  /* 0xfffffff7060878a4 */ /* 0x000fc8000f8e0208 */
[----:B------:R-:W-:-:S04]  /*5120*/  ULEA UR8, UR8, UR10, 0x3 ;  /* 0x0000000a08087291 */ /* 0x000fc8000f8e183f */
[----:B------:R-:W-:-:S04]  /*5130*/  UIADD3 UR8, UR8, 0x48, URZ ;  /* 0x0000004808087890 */ /* 0x000fc8000fffe03f */
[----:B------:R-:W-:-:S09]  /*5140*/  UPRMT UR8, URZ, 0x654, UR8 ;  /* 0x000006543f087896 */ /* 0x000fd20008000008 */
[----:B------:R-:W-:Y:S01]  /*5150*/  SYNCS.ARRIVE.TRANS64.RED.A1T0 RZ, [UR8], RZ ;  /* 0x000000ffffff79a7 */ /* 0x000fe20008100408 */
[----:B------:R-:W-:Y:S05]  /*5160*/  @P0 BRA `(.L_x_30) ;  /* 0x0000000000040947 */ /* 0x000fea0003800000 */
[----:B------:R-:W-:Y:S01]  /*5170*/  BPT.TRAP 0x1 ;  /* 0x000000040000795c */ /* 0x000fe20000300000 */
.L_x_30:
[----:B------:R3:W-:Y:S01]  /*5180*/  STL [R1+0x8c], R2 ;  /* 0x00008c0201007387 */ /* 0x0007e20000100800 */
[----:B------:R-:W4:Y:S01]  /*5190*/  LDC R29, c[0x0][0x288] ;  /* 0x0000a200ff1d7b82 */ /* 0x000f220000000800 */
[----:B------:R-:W-:Y:S02]  /*51a0*/  UIADD3 UR10, UR9, UR5, URZ ;  /* 0x00000005090a7290 */ /* 0x000fe4000fffe03f */
[----:B------:R-:W-:Y:S01]  /*51b0*/  USHF.R.S32.HI UR11, URZ, 0x1f, UR22 ;  /* 0x0000001f3f0b7899 */ /* 0x000fe20008011416 */
[----:B------:R-:W-:Y:S01]  /*51c0*/  ULDC.64 UR6, c[0x0][0x5d0] ;  /* 0x0001740000067ab9 */ /* 0x000fe20000000a00 */
[----:B------:R-:W-:Y:S01]  /*51d0*/  ULDC UR12, c[0x0][0x284] ;  /* 0x0000a100000c7ab9 */ /* 0x000fe20000000800 */
[----:B---3--:R-:W3:Y:S04]  /*51e0*/  LDL.LU R2, [R1+0x80] ;  /* 0x0000800001027983 */ /* 0x008ee80000300800 */
[----:B------:R0:W-:Y:S04]  /*51f0*/  STL [R1+0x88], R0 ;  /* 0x0000880001007387 */ /* 0x0001e80000100800 */
[----:B--2---:R-:W2:Y:S01]  /*5200*/  LDL.LU R227, [R1+0x84] ;  /* 0x0000840001e37983 */ /* 0x004ea20000300800 */
[----:B0-----:R-:W0:Y:S02]  /*5210*/  S2R R0, SR_TID.X ;  /* 0x0000000000007919 */ /* 0x001e240000002100 */
[----:B0-----:R-:W-:-:S02]  /*5220*/  SHF.R.U32.HI R24, RZ, 0x2, R0 ;  /* 0x00000002ff187819 */ /* 0x001fc40000011600 */
[----:B------:R-:W-:Y:S02]  /*5230*/  LOP3.LUT R26, R0, 0x60, RZ, 0xc0, !PT ;  /* 0x00000060001a7812 */ /* 0x000fe400078ec0ff */
[----:B------:R-:W-:Y:S02]  /*5240*/  SHF.R.U32.HI R27, RZ, 0x7, R0 ;  /* 0x00000007ff1b7819 */ /* 0x000fe40000011600 */
[----:B------:R-:W-:Y:S02]  /*5250*/  LOP3.LUT R25, R24, 0x7, RZ, 0xc0, !PT ;  /* 0x0000000718197812 */ /* 0x000fe400078ec0ff */
[----:B------:R-:W-:Y:S02]  /*5260*/  SHF.R.U32.HI R28, RZ, 0x1, R26 ;  /* 0x00000001ff1c7819 */ /* 0x000fe4000001161a */
[----:B------:R-:W-:Y:S02]  /*5270*/  LOP3.LUT R24, R27, 0x1, RZ, 0xc0, !PT ;  /* 0x000000011b187812 */ /* 0x000fe400078ec0ff */
[----:B------:R-:W-:Y:S01]  /*5280*/  IADD3 R27, RZ, -R28, -R25 ;  /* 0x8000001cff1b7210 */ /* 0x000fe20007ffe819 */
[----:B------:R-:W-:-:S02]  /*5290*/  IMAD.SHL.U32 R32, R0, 0x2, RZ ;  /* 0x0000000200207824 */ /* 0x000fc400078e00ff */
[C---:B------:R-:W-:Y:S02]  /*52a0*/  IMAD.SHL.U32 R26, R24.reuse, 0x40, RZ ;  /* 0x00000040181a7824 */ /* 0x040fe400078e00ff */
[----:B------:R-:W-:Y:S01]  /*52b0*/  IMAD R42, R24, -0x40, R27 ;  /* 0xffffffc0182a7824 */ /* 0x000fe200078e021b */
[----:B------:R-:W-:Y:S01]  /*52c0*/  LOP3.LUT R24, R0, 0x3, RZ, 0xc0, !PT ;  /* 0x0000000300187812 */ /* 0x000fe200078ec0ff */
[----:B---3--:R-:W-:Y:S02]  /*52d0*/  IMAD.SHL.U32 R41, R2, 0x80, RZ ;  /* 0x0000008002297824 */ /* 0x008fe400078e00ff */
[----:B------:R0:W5:Y:S04]  /*52e0*/  LDL.LU R2, [R1+0x8c] ;  /* 0x00008c0001027983 */ /* 0x0001680000300800 */
[----:B------:R0:W5:Y:S01]  /*52f0*/  LDL.LU R0, [R1+0x88] ;  /* 0x0000880001007983 */ /* 0x0001620000300800 */
[----:B------:R-:W-:Y:S01]  /*5300*/  LOP3.LUT R43, R26, 0x40, R25, 0xe2, !PT ;  /* 0x000000401a2b7812 */ /* 0x000fe200078ee219 */
[----:B--2---:R-:W-:Y:S01]  /*5310*/  IMAD.SHL.U32 R25, R227, 0x100, RZ ;  /* 0x00000100e3197824 */ /* 0x004fe200078e00ff */
[----:B------:R-:W-:Y:S01]  /*5320*/  UISETP.GT.U32.AND UP0, UPT, UR10, 0x8, UPT ;  /* 0x000000080a00788c */ /* 0x000fe2000bf04070 */
[C---:B----4-:R-:W-:Y:S01]  /*5330*/  ISETP.GE.AND P0, PT, R41.reuse, R29, PT ;  /* 0x0000001d2900720c */ /* 0x050fe20003f06270 */
[----:B------:R-:W-:Y:S01]  /*5340*/  UIMAD UR5, UR11, UR6, URZ ;  /* 0x000000060b0572a4 */ /* 0x000fe2000f8e023f */
[----:B------:R-:W-:Y:S01]  /*5350*/  LOP3.LUT R32, R41, 0x6, R32, 0xf8, !PT ;  /* 0x0000000629207812 */ /* 0x000fe200078ef820 */
[----:B------:R-:W-:Y:S01]  /*5360*/  UISETP.LT.U32.AND UP0, UPT, UR9, 0x9, UP0 ;  /* 0x000000090900788c */ /* 0x000fe20008701070 */
[----:B------:R-:W-:Y:S01]  /*5370*/  ISETP.GE.OR P0, PT, R25, UR12, P0 ;  /* 0x0000000c19007c0c */ /* 0x000fe20008706670 */
[----:B------:R-:W-:Y:S01]  /*5380*/  UISETP.GE.U32.AND UP1, UPT, UR9, 0x9, UPT ;  /* 0x000000090900788c */ /* 0x000fe2000bf26070 */
[----:B------:R-:W-:Y:S01]  /*5390*/  IMAD.U32 R27, RZ, RZ, UR6 ;  /* 0x00000006ff1b7e24 */ /* 0x000fe2000f8e00ff */
[----:B------:R-:W-:Y:S01]  /*53a0*/  UIMAD UR8, UR22, UR7, UR5 ;  /* 0x00000007160872a4 */ /* 0x000fe2000f8e0205 */
[----:B------:R-:W-:Y:S01]  /*53b0*/  SHF.R.S32.HI R33, RZ, 0x1f, R32 ;  /* 0x0000001fff217819 */ /* 0x000fe20000011420 */
[----:B------:R-:W-:-:S02]  /*53c0*/  UIMAD.WIDE.U32 UR6, UR10, 0x38e38e39, URZ ;  /* 0x38e38e390a0678a5 */ /* 0x000fc4000f8e003f */
[----:B------:R-:W-:Y:S02]  /*53d0*/  USEL UR5, URZ, 0x1, !UP0 ;  /* 0x000000013f057887 */ /* 0x000fe4000c000000 */
[----:B------:R-:W-:Y:S01]  /*53e0*/  USHF.R.U32.HI UR6, URZ, 0x1, UR7 ;  /* 0x000000013f067899 */ /* 0x000fe20008011607 */
[----:B------:R-:W-:Y:S01]  /*53f0*/  IMAD.WIDE.U32 R26, R27, UR22, R32 ;  /* 0x000000161b1a7c25 */ /* 0x000fe2000f8e0020 */
[----:B------:R-:W-:Y:S01]  /*5400*/  ULOP3.LUT UR4, UR4, UR5, URZ, 0x3c, !UPT ;  /* 0x0000000504047292 */ /* 0x000fe2000f8e3c3f */
[----:B------:R-:W-:Y:S02]  /*5410*/  IADD3 R42, -R25, UR12, R42 ;  /* 0x0000000c192a7c10 */ /* 0x000fe4000fffe12a */
[----:B------:R-:W-:Y:S01]  /*5420*/  IMAD.WIDE R38, R227, 0x100, RZ ;  /* 0x00000100e3267825 */ /* 0x000fe200078e02ff */
[----:B------:R-:W-:Y:S02]  /*5430*/  UIMAD UR5, UR6, -0x9, UR10 ;  /* 0xfffffff7060578a4 */ /* 0x000fe4000f8e020a */
[----:B------:R-:W-:Y:S01]  /*5440*/  @UP1 ULOP3.LUT UR4, UR4, 0x1, UR6, 0x78, !UPT ;  /* 0x0000000104041892 */ /* 0x000fe2000f8e7806 */
[----:B------:R-:W-:-:S02]  /*5450*/  IMAD R24, R24, -0x2, R29 ;  /* 0xfffffffe18187824 */ /* 0x000fc400078e021d */
[----:B------:R-:W-:Y:S01]  /*5460*/  VIADD R27, R27, UR8 ;  /* 0x000000081b1b7c36 */ /* 0x000fe20008000000 */
[----:B------:R-:W-:Y:S01]  /*5470*/  LOP3.LUT R43, R38, R43, R28, 0xfe, !PT ;  /* 0x0000002b262b7212 */ /* 0x000fe200078efe1c */
[----:B------:R-:W-:Y:S02]  /*5480*/  IMAD.IADD R41, R24, 0x1, -R41 ;  /* 0x0000000118297824 */ /* 0x000fe400078e0a29 */
[----:B------:R-:W-:Y:S01]  /*5490*/  IMAD.MOV.U32 R40, RZ, RZ, -0x1 ;  /* 0xffffffffff287424 */ /* 0x000fe200078e00ff */
[----:B0-----:R-:W-:Y:S06]  /*54a0*/  @P0 BRA `(.L_x_32) ;  /* 0x0000008c00fc0947 */ /* 0x001fec0003800000 */
[----:B------:R-:W0:Y:S01]  /*54b0*/  LDC.64 R28, c[0x0][0x5c8] ;  /* 0x00017200ff1c7b82 */ /* 0x000e220000000a00 */
[----:B------:R-:W-:Y:S01]  /*54c0*/  ULDC.64 UR6, c[0x0][0x5c0] ;  /* 0x0001700000067ab9 */ /* 0x000fe20000000a00 */
[----:B------:R-:W-:Y:S01]  /*54d0*/  BSSY B0, `(.L_x_32) ;  /* 0x00008fc000007945 */ /* 0x000fe20003800000 */
[-C--:B0-----:R-:W-:Y:S01]  /*54e0*/  IMAD R24, R39, R28.reuse, RZ ;  /* 0x0000001c27187224 */ /* 0x081fe200078e02ff */
[----:B------:R-:W-:Y:S01]  /*54f0*/  SHF.L.U64.HI R34, R28, 0x3, R29 ;  /* 0x000000031c227819 */ /* 0x000fe2000001021d */
[----:B------:R-:W-:-:S04]  /*5500*/  IMAD.WIDE.U32 R26, R43, R28, R26 ;  /* 0x0000001c2b1a7225 */ /* 0x000fc800078e001a */
[----:B------:R-:W-:Y:S01]  /*5510*/  IMAD R25, R43, R29, R24 ;  /* 0x0000001d2b197224 */ /* 0x000fe200078e0218 */
[----:B------:R-:W-:Y:S01]  /*5520*/  IADD3 R24, P3, R26, UR6, RZ ;  /* 0x000000061a187c10 */ /* 0x000fe2000ff7e0ff */
[C---:B------:R-:W-:Y:S01]  /*5530*/  IMAD.SHL.U32 R35, R28.reuse, 0x8, RZ ;  /* 0x000000081c237824 */ /* 0x040fe200078e00ff */
[----:B------:R-:W-:Y:S01]  /*5540*/  LEA R30, P2, R28, R26, 0x7 ;  /* 0x0000001a1c1e7211 */ /* 0x000fe200078438ff */
[----:B------:R-:W-:-:S03]  /*5550*/  IMAD.IADD R27, R27, 0x1, R25 ;  /* 0x000000011b1b7824 */ /* 0x000fc600078e0219 */
[----:B------:R-:W-:Y:S02]  /*5560*/  IADD3 R26, P1, P0, R26, UR6, R35 ;  /* 0x000000061a1a7c10 */ /* 0x000fe4000f83e023 */
[----:B------:R-:W-:Y:S02]  /*5570*/  IADD3.X R25, R27, UR7, RZ, P3, !PT ;  /* 0x000000071b197c10 */ /* 0x000fe40009ffe4ff */
[----:B------:R-:W-:Y:S02]  /*5580*/  FSETP.NEU.AND P3, PT, RZ, UR21, PT ;  /* 0x00000015ff007c0b */ /* 0x000fe4000bf6d000 */
[----:B------:R-:W-:Y:S02]  /*5590*/  LEA.HI.X R31, R28, R27, R29, 0x7, P2 ;  /* 0x0000001b1c1f7211 */ /* 0x000fe400010f3c1d */
[C---:B------:R-:W-:Y:S02]  /*55a0*/  IADD3 R28, P2, R30.reuse, UR6, RZ ;  /* 0x000000061e1c7c10 */ /* 0x040fe4000ff5e0ff */
[----:B------:R-:W-:-:S02]  /*55b0*/  IADD3 R30, P5, P6, R30, UR6, R35 ;  /* 0x000000061e1e7c10 */ /* 0x000fc4000febe023 */
[----:B------:R-:W-:Y:S02]  /*55c0*/  IADD3.X R29, R31, UR7, RZ, P2, !PT ;  /* 0x000000071f1d7c10 */ /* 0x000fe400097fe4ff */
[--C-:B------:R-:W-:Y:S02]  /*55d0*/  IADD3.X R27, R27, UR7, R34.reuse, P1, P0 ;  /* 0x000000071b1b7c10 */ /* 0x100fe40008fe0422 */
[----:B------:R-:W-:Y:S01]  /*55e0*/  IADD3.X R31, R31, UR7, R34, P5, P6 ;  /* 0x000000071f1f7c10 */ /* 0x000fe2000afec422 */
[----:B------:R-:W-:Y:S06]  /*55f0*/  @!P3 BRA `(.L_x_33) ;  /* 0x0000006c001cb947 */ /* 0x000fec0003800000 */
[----:B------:R-:W-:Y:S01]  /*5600*/  ULDC.64 UR16, c[0x0][0x5b8] ;  /* 0x00016e0000107ab9 */ /* 0x000fe20000000a00 */
[----:B------:R-:W-:Y:S01]  /*5610*/  ISETP.GE.AND P0, PT, R42, 0x1, PT ;  /* 0x000000012a00780c */ /* 0x000fe20003f06270 */
[----:B------:R-:W-:Y:S02]  /*5620*/  UIMAD UR6, UR11, UR16, URZ ;  /* 0x000000100b0672a4 */ /* 0x000fe4000f8e023f */
[----:B------:R-:W-:Y:S01]  /*5630*/  IMAD.U32 R35, RZ, RZ, UR16 ;  /* 0x00000010ff237e24 */ /* 0x000fe2000f8e00ff */
[----:B------:R-:W-:Y:S01]  /*5640*/  BSSY B1, `(.L_x_34) ;  /* 0x0000010000017945 */ /* 0x000fe20003800000 */
[----:B------:R-:W-:Y:S01]  /*5650*/  ISETP.LT.OR P3, PT, R41, 0x1, !P0 ;  /* 0x000000012900780c */ /* 0x000fe20004761670 */
[----:B------:R-:W-:Y:S02]  /*5660*/  UIMAD UR6, UR22, UR17, UR6 ;  /* 0x00000011160672a4 */ /* 0x000fe4000f8e0206 */
[----:B------:R-:W-:Y:S01]  /*5670*/  IMAD.WIDE.U32 R32, R35, UR22, R32 ;  /* 0x0000001623207c25 */ /* 0x000fe2000f8e0020 */
[----:B------:R-:W-:-:S03]  /*5680*/  ULDC.64 UR10, c[0x0][0x5a8] ;  /* 0x00016a00000a7ab9 */ /* 0x000fc60000000a00 */
[----:B------:R-:W-:Y:S02]  /*5690*/  IMAD.MOV.U32 R36, RZ, RZ, R32 ;  /* 0x000000ffff247224 */ /* 0x000fe400078e0020 */
[----:B------:R-:W-:Y:S01]  /*56a0*/  VIADD R37, R33, UR6 ;  /* 0x0000000621257c36 */ /* 0x000fe20008000000 */
[----:B------:R-:W-:Y:S02]  /*56b0*/  ULDC.64 UR6, c[0x0][0x5b0] ;  /* 0x00016c0000067ab9 */ /* 0x000fe40000000a00 */
[----:B------:R-:W-:Y:S02]  /*56c0*/  IMAD R34, R39, UR6, RZ ;  /* 0x0000000627227c24 */ /* 0x000fe4000f8e02ff */
[----:B------:R-:W-:-:S04]  /*56d0*/  IMAD.WIDE.U32 R32, R43, UR6, R36 ;  /* 0x000000062b207c25 */ /* 0x000fc8000f8e0024 */
[--C-:B------:R-:W-:Y:S01]  /*56e0*/  IMAD R35, R43, UR7, R34.reuse ;  /* 0x000000072b237c24 */ /* 0x100fe2000f8e0222 */
[----:B------:R-:W-:Y:S02]  /*56f0*/  IADD3 R32, P1, R32, UR10, RZ ;  /* 0x0000000a20207c10 */ /* 0x000fe4000ff3e0ff */
[----:B------:R-:W-:Y:S02]  /*5700*/  PRMT R34, RZ, 0x7610, R34 ;  /* 0x00007610ff227816 */ /* 0x000fe40000000022 */
[----:B------:R-:W-:Y:S01]  /*5710*/  IADD3.X R33, R33, UR11, R35, P1, !PT ;  /* 0x0000000b21217c10 */ /* 0x000fe20008ffe423 */
[----:B------:R-:W-:Y:S08]  /*5720*/  @P3 BRA `(.L_x_35) ;  /* 0x0000000000043947 */ /* 0x000ff00003800000 */
[----:B------:R0:W5:Y:S02]  /*5730*/  LDG.E.U8 R34, desc[UR14][R32.64] ;  /* 0x0000000e20227981 */ /* 0x000164000c1e1100 */
.L_x_35:
[----:B------:R-:W-:Y:S05]  /*5740*/  BSYNC B1 ;  /* 0x0000000000017941 */ /* 0x000fea0003800000 */
.L_x_34:
[----:B-----5:R-:W-:Y:S01]  /*5750*/  LOP3.LUT R34, R34, 0xff, RZ, 0xc0, !PT ;  /* 0x000000ff22227812 */ /* 0x020fe200078ec0ff */
[----:B------:R-:W-:Y:S01]  /*5760*/  BSSY B1, `(.L_x_36) ;  /* 0x000000b000017945 */ /* 0x000fe20003800000 */
[----:B------:R-:W-:Y:S02]  /*5770*/  ISETP.LT.OR P2, PT, R41, 0x2, !P0 ;  /* 0x000000022900780c */ /* 0x000fe40004741670 */
[----:B------:R-:W-:-:S05]  /*5780*/  F2FP.F16.E4M3.UNPACK_B R34, R34 ;  /* 0x00000022ff22723e */ /* 0x000fca00020006ff */
[----:B------:R-:W-:-:S05]  /*5790*/  HADD2.F32 R34, -RZ, R34.H0_H0 ;  /* 0x20000022ff227230 */ /* 0x000fca0000004100 */
[----:B------:R-:W-:Y:S01]  /*57a0*/  FMUL R35, R34, UR21 ;  /* 0x0000001522237c20 */ /* 0x000fe20008400000 */
[----:B------:R-:W-:-:S03]  /*57b0*/  PRMT R34, RZ, 0x7610, R34 ;  /* 0x00007610ff227816 */ /* 0x000fc60000000022 */
[----:B------:R-:W-:-:S05]  /*57c0*/  FFMA R35, R226, UR20, R35 ;  /* 0x00000014e2237c23 */ /* 0x000fca0008000023 */
[----:B------:R-:W-:-:S05]  /*57d0*/  F2FP.SATFINITE.E4M3.F32.PACK_AB_MERGE_C R35, RZ, R35, RZ ;  /* 0x00000023ff23723e */ /* 0x000fca00048070ff */
[----:B------:R2:W-:Y:S01]  /*57e0*/  @!P3 STG.E.U8 desc[UR14][R24.64], R35 ;  /* 0x000000231800b986 */ /* 0x0005e2000c10110e */
[----:B------:R-:W-:Y:S05]  /*57f0*/  @P2 BRA `(.L_x_37) ;  /* 0x0000000000042947 */ /* 0x000fea0003800000 */
[----:B------:R3:W5:Y:S02]  /*5800*/  LDG.E.U8 R34, desc[UR14][R32.64+0x1] ;  /* 0x0000010e20227981 */ /* 0x000764000c1e1100 */
.L_x_37:
[----:B------:R-:W-:Y:S05]  /*5810*/  BSYNC B1 ;  /* 0x0000000000017941 */ /* 0x000fea0003800000 */
.L_x_36:
[----:B-----5:R-:W-:Y:S01]  /*5820*/  LOP3.LUT R34, R34, 0xff, RZ, 0xc0, !PT ;  /* 0x000000ff22227812 */ /* 0x020fe200078ec0ff */
[----:B------:R-:W-:Y:S01]  /*5830*/  BSSY B1, `(.L_x_38) ;  /* 0x0000013000017945 */ /* 0x000fe20003800000 */
[----:B------:R-:W-:Y:S02]  /*5840*/  IADD3 R45, P1, R43, 0x8, RZ ;  /* 0x000000082b2d7810 */ /* 0x000fe40007f3e0ff */
[----:B------:R-:W-:-:S03]  /*5850*/  F2FP.F16.E4M3.UNPACK_B R34, R34 ;  /* 0x00000022ff22723e */ /* 0x000fc600020006ff */
[----:B--2---:R-:W-:Y:S01]  /*5860*/  IMAD.X R35, RZ, RZ, R39, P1 ;  /* 0x000000ffff237224 */ /* 0x004fe200008e0627 */
[----:B------:R-:W-:Y:S01]  /*5870*/  ISETP.GE.AND P1, PT, R42, 0x9, PT ;  /* 0x000000092a00780c */ /* 0x000fe20003f26270 */
[----:B------:R-:W-:Y:S02]  /*5880*/  HADD2.F32 R34, -RZ, R34.H0_H0 ;  /* 0x20000022ff227230 */ /* 0x000fe40000004100 */
[----:B------:R-:W-:Y:S01]  /*5890*/  IMAD R46, R35, UR6, RZ ;  /* 0x00000006232e7c24 */ /* 0x000fe2000f8e02ff */
[----:B------:R-:W-:Y:S02]  /*58a0*/  ISETP.LT.OR P5, PT, R41, 0x1, !P1 ;  /* 0x000000012900780c */ /* 0x000fe40004fa1670 */
[----:B------:R-:W-:Y:S01]  /*58b0*/  FMUL R44, R34, UR21 ;  /* 0x00000015222c7c20 */ /* 0x000fe20008400000 */
[----:B------:R-:W-:-:S04]  /*58c0*/  IMAD.WIDE.U32 R34, R45, UR6, R36 ;  /* 0x000000062d227c25 */ /* 0x000fc8000f8e0024 */
[----:B------:R-:W-:Y:S01]  /*58d0*/  FFMA R44, R225, UR20, R44 ;  /* 0x00000014e12c7c23 */ /* 0x000fe2000800002c */
[----:B------:R-:W-:Y:S01]  /*58e0*/  IMAD R45, R45, UR7, R46 ;  /* 0x000000072d2d7c24 */ /* 0x000fe2000f8e022e */
[----:B------:R-:W-:-:S03]  /*58f0*/  IADD3 R34, P3, R34, UR10, RZ ;  /* 0x0000000a22227c10 */ /* 0x000fc6000ff7e0ff */
[----:B------:R-:W-:Y:S02]  /*5900*/  F2FP.SATFINITE.E4M3.F32.PACK_AB_MERGE_C R47, RZ, R44, RZ ;  /* 0x0000002cff2f723e */ /* 0x000fe400048070ff */
[----:B------:R-:W-:Y:S02]  /*5910*/  IADD3.X R35, R35, UR11, R45, P3, !PT ;  /* 0x0000000b23237c10 */ /* 0x000fe40009ffe42d */
[----:B------:R-:W-:Y:S01]  /*5920*/  PRMT R44, RZ, 0x7610, R44 ;  /* 0x00007610ff2c7816 */ /* 0x000fe2000000002c */
[----:B------:R2:W-:Y:S01]  /*5930*/  @!P2 STG.E.U8 desc[UR14][R24.64+0x1], R47 ;  /* 0x0000012f1800a986 */ /* 0x0005e2000c10110e */
[----:B------:R-:W-:Y:S05]  /*5940*/  @P5 BRA `(.L_x_39) ;  /* 0x0000000000045947 */ /* 0x000fea0003800000 */
[----:B------:R4:W5:Y:S02]  /*5950*/  LDG.E.U8 R44, desc[UR14][R34.64] ;  /* 0x0000000e222c7981 */ /* 0x000964000c1e1100 */
.L_x_39:
[----:B------:R-:W-:Y:S05]  /*5960*/  BSYNC B1 ;  /* 0x0000000000017941 */ /* 0x000fea0003800000 */
.L_x_38:
        /* <DEDUP_REMOVED lines=12> */
.L_x_41:
[----:B------:R-:W-:Y:S05]  /*5a30*/  BSYNC B1 ;  /* 0x0000000000017941 */ /* 0x000fea0003800000 */
.L_x_40:
[----:B-----5:R-:W-:Y:S01]  /*5a40*/  LOP3.LUT R44, R44, 0xff, RZ, 0xc0, !PT ;  /* 0x000000ff2c2c7812 */ /* 0x020fe200078ec0ff */
[----:B------:R-:W-:Y:S01]  /*5a50*/  BSSY B1, `(.L_x_42) ;  /* 0x000000b000017945 */ /* 0x000fe20003800000 */
[----:B------:R-:W-:Y:S02]  /*5a60*/  ISETP.LT.OR P3, PT, R41, 0x9, !P0 ;  /* 0x000000092900780c */ /* 0x000fe40004761670 */
[----:B------:R-:W-:-:S05]  /*5a70*/  F2FP.F16.E4M3.UNPACK_B R44, R44 ;  /* 0x0000002cff2c723e */ /* 0x000fca00020006ff */
[----:B------:R-:W-:-:S05]  /*5a80*/  HADD2.F32 R44, -RZ, R44.H0_H0 ;  /* 0x2000002cff2c7230 */ /* 0x000fca0000004100 */
[----:B------:R-:W-:-:S04]  /*5a90*/  FMUL R44, R44, UR21 ;  /* 0x000000152c2c7c20 */ /* 0x000fc80008400000 */
[----:B------:R-:W-:-:S05]  /*5aa0*/  FFMA R44, R223, UR20, R44 ;  /* 0x00000014df2c7c23 */ /* 0x000fca000800002c */
[----:B0-----:R-:W-:Y:S02]  /*5ab0*/  F2FP.SATFINITE.E4M3.F32.PACK_AB_MERGE_C R45, RZ, R44, RZ ;  /* 0x0000002cff2d723e */ /* 0x001fe400048070ff */
[----:B------:R-:W-:-:S03]  /*5ac0*/  PRMT R44, RZ, 0x7610, R44 ;  /* 0x00007610ff2c7816 */ /* 0x000fc6000000002c */
[----:B------:R0:W-:Y:S01]  /*5ad0*/  @!P2 STG.E.U8 desc[UR14][R26.64+0x1], R45 ;  /* 0x0000012d1a00a986 */ /* 0x0001e2000c10110e */
[----:B------:R-:W-:Y:S05]  /*5ae0*/  @P3 BRA `(.L_x_43) ;  /* 0x0000000000043947 */ /* 0x000fea0003800000 */
[----:B------:R0:W5:Y:S02]  /*5af0*/  LDG.E.U8 R44, desc[UR14][R32.64+0x8] ;  /* 0x0000080e202c7981 */ /* 0x000164000c1e1100 */
.L_x_43:
[----:B------:R-:W-:Y:S05]  /*5b00*/  BSYNC B1 ;  /* 0x0000000000017941 */ /* 0x000fea0003800000 */
.L_x_42:
[----:B-----5:R-:W-:Y:S01]  /*5b10*/  LOP3.LUT R44, R44, 0xff, RZ, 0xc0, !PT ;  /* 0x000000ff2c2c7812 */ /* 0x020fe200078ec0ff */
[----:B------:R-:W-:Y:S01]  /*5b20*/  BSSY B1, `(.L_x_44) ;  /* 0x000000b000017945 */ /* 0x000fe20003800000 */
[----:B------:R-:W-:Y:S02]  /*5b30*/  ISETP.LT.OR P2, PT, R41, 0xa, !P0 ;  /* 0x0000000a2900780c */ /* 0x000fe40004741670 */
[----:B------:R-:W-:-:S05]  /*5b40*/  F2FP.F16.E4M3.UNPACK_B R44, R44 ;  /* 0x0000002cff2c723e */ /* 0x000fca00020006ff */
[----:B------:R-:W-:-:S05]  /*5b50*/  HADD2.F32 R44, -RZ, R44.H0_H0 ;  /* 0x2000002cff2c7230 */ /* 0x000fca0000004100 */
[----:B0-----:R-:W-:Y:S01]  /*5b60*/  FMUL R45, R44, UR21 ;  /* 0x000000152c2d7c20 */ /* 0x001fe20008400000 */
[----:B------:R-:W-:-:S03]  /*5b70*/  PRMT R44, RZ, 0x7610, R44 ;  /* 0x00007610ff2c7816 */ /* 0x000fc6000000002c */
[----:B------:R-:W-:-:S05]  /*5b80*/  FFMA R45, R222, UR20, R45 ;  /* 0x00000014de2d7c23 */ /* 0x000fca000800002d */
[----:B------:R-:W-:-:S05]  /*5b90*/  F2FP.SATFINITE.E4M3.F32.PACK_AB_MERGE_C R45, RZ, R45, RZ ;  /* 0x0000002dff2d723e */ /* 0x000fca00048070ff */
[----:B------:R0:W-:Y:S01]  /*5ba0*/  @!P3 STG.E.U8 desc[UR14][R24.64+0x8], R45 ;  /* 0x0000082d1800b986 */ /* 0x0001e2000c10110e */
[----:B------:R-:W-:Y:S05]  /*5bb0*/  @P2 BRA `(.L_x_45) ;  /* 0x0000000000042947 */ /* 0x000fea0003800000 */
[----:B------:R0:W5:Y:S02]  /*5bc0*/  LDG.E.U8 R44, desc[UR14][R32.64+0x9] ;  /* 0x0000090e202c7981 */ /* 0x000164000c1e1100 */
.L_x_45:
[----:B------:R-:W-:Y:S05]  /*5bd0*/  BSYNC B1 ;  /* 0x0000000000017941 */ /* 0x000fea0003800000 */
.L_x_44:
        /* <DEDUP_REMOVED lines=12> */
.L_x_47:
[----:B------:R-:W-:Y:S05]  /*5ca0*/  BSYNC B1 ;  /* 0x0000000000017941 */ /* 0x000fea0003800000 */
.L_x_46:
        /* <DEDUP_REMOVED lines=12> */
.L_x_49:
[----:B------:R-:W-:Y:S05]  /*5d70*/  BSYNC B1 ;  /* 0x0000000000017941 */ /* 0x000fea0003800000 */
.L_x_48:
        /* <DEDUP_REMOVED lines=12> */
.L_x_51:
[----:B------:R-:W-:Y:S05]  /*5e40*/  BSYNC B1 ;  /* 0x0000000000017941 */ /* 0x000fea0003800000 */
.L_x_50:
        /* <DEDUP_REMOVED lines=12> */
.L_x_53:
[----:B------:R-:W-:Y:S05]  /*5f10*/  BSYNC B1 ;  /* 0x0000000000017941 */ /* 0x000fea0003800000 */
.L_x_52:
        /* <DEDUP_REMOVED lines=12> */
.L_x_55:
[----:B------:R-:W-:Y:S05]  /*5fe0*/  BSYNC B1 ;  /* 0x0000000000017941 */ /* 0x000fea0003800000 */
.L_x_54:
        /* <DEDUP_REMOVED lines=12> */
.L_x_57:
[----:B------:R-:W-:Y:S05]  /*60b0*/  BSYNC B1 ;  /* 0x0000000000017941 */ /* 0x000fea0003800000 */
.L_x_56:
        /* <DEDUP_REMOVED lines=12> */
.L_x_59:
[----:B------:R-:W-:Y:S05]  /*6180*/  BSYNC B1 ;  /* 0x0000000000017941 */ /* 0x000fea0003800000 */
.L_x_58:
        /* <DEDUP_REMOVED lines=12> */
.L_x_61:
[----:B------:R-:W-:Y:S05]  /*6250*/  BSYNC B1 ;  /* 0x0000000000017941 */ /* 0x000fea0003800000 */
.L_x_60:
        /* <DEDUP_REMOVED lines=12> */
.L_x_63:
[----:B------:R-:W-:Y:S05]  /*6320*/  BSYNC B1 ;  /* 0x0000000000017941 */ /* 0x000fea0003800000 */
.L_x_62:
        /* <DEDUP_REMOVED lines=12> */
.L_x_65:
[----:B------:R-:W-:Y:S05]  /*63f0*/  BSYNC B1 ;  /* 0x0000000000017941 */ /* 0x000fea0003800000 */
.L_x_64:
        /* <DEDUP_REMOVED lines=12> */
.L_x_67:
[----:B------:R-:W-:Y:S05]  /*64c0*/  BSYNC B1 ;  /* 0x0000000000017941 */ /* 0x000fea0003800000 */
.L_x_66:
        /* <DEDUP_REMOVED lines=12> */
.L_x_69:
[----:B------:R-:W-:Y:S05]  /*6590*/  BSYNC B1 ;  /* 0x0000000000017941 */ /* 0x000fea0003800000 */
.L_x_68:
        /* <DEDUP_REMOVED lines=12> */
.L_x_71:
[----:B------:R-:W-:Y:S05]  /*6660*/  BSYNC B1 ;  /* 0x0000000000017941 */ /* 0x000fea0003800000 */
.L_x_70:
        /* <DEDUP_REMOVED lines=12> */
.L_x_73:
[----:B------:R-:W-:Y:S05]  /*6730*/  BSYNC B1 ;  /* 0x0000000000017941 */ /* 0x000fea0003800000 */
.L_x_72:
        /* <DEDUP_REMOVED lines=12> */
.L_x_75:
[----:B------:R-:W-:Y:S05]  /*6800*/  BSYNC B1 ;  /* 0x0000000000017941 */ /* 0x000fea0003800000 */
.L_x_74:
        /* <DEDUP_REMOVED lines=12> */
.L_x_77:
[----:B------:R-:W-:Y:S05]  /*68d0*/  BSYNC B1 ;  /* 0x0000000000017941 */ /* 0x000fea0003800000 */
.L_x_76:
        /* <DEDUP_REMOVED lines=12> */
.L_x_79:
[----:B------:R-:W-:Y:S05]  /*69a0*/  BSYNC B1 ;  /* 0x0000000000017941 */ /* 0x000fea0003800000 */
.L_x_78:
        /* <DEDUP_REMOVED lines=12> */
.L_x_81:
[----:B------:R-:W-:Y:S05]  /*6a70*/  BSYNC B1 ;  /* 0x0000000000017941 */ /* 0x000fea0003800000 */
.L_x_80:
        /* <DEDUP_REMOVED lines=12> */
.L_x_83:
[----:B------:R-:W-:Y:S05]  /*6b40*/  BSYNC B1 ;  /* 0x0000000000017941 */ /* 0x000fea0003800000 */
.L_x_82:
        /* <DEDUP_REMOVED lines=12> */
.L_x_85:
[----:B------:R-:W-:Y:S05]  /*6c10*/  BSYNC B1 ;  /* 0x0000000000017941 */ /* 0x000fea0003800000 */
.L_x_84:
        /* <DEDUP_REMOVED lines=12> */
.L_x_87:
[----:B------:R-:W-:Y:S05]  /*6ce0*/  BSYNC B1 ;  /* 0x0000000000017941 */ /* 0x000fea0003800000 */
.L_x_86:
        /* <DEDUP_REMOVED lines=12> */
.L_x_89:
[----:B------:R-:W-:Y:S05]  /*6db0*/  BSYNC B1 ;  /* 0x0000000000017941 */ /* 0x000fea0003800000 */
.L_x_88:
        /* <DEDUP_REMOVED lines=12> */
.L_x_91:
[----:B------:R-:W-:Y:S05]  /*6e80*/  BSYNC B1 ;  /* 0x0000000000017941 */ /* 0x000fea0003800000 */
.L_x_90:
        /* <DEDUP_REMOVED lines=12> */
.L_x_93:
[----:B------:R-:W-:Y:S05]  /*6f50*/  BSYNC B1 ;  /* 0x0000000000017941 */ /* 0x000fea0003800000 */
.L_x_92:
        /* <DEDUP_REMOVED lines=12> */
.L_x_95:
[----:B------:R-:W-:Y:S05]  /*7020*/  BSYNC B1 ;  /* 0x0000000000017941 */ /* 0x000fea0003800000 */
.L_x_94:
        /* <DEDUP_REMOVED lines=12> */
.L_x_97:
[----:B------:R-:W-:Y:S05]  /*70f0*/  BSYNC B1 ;  /* 0x0000000000017941 */ /* 0x000fea0003800000 */
.L_x_96:
        /* <DEDUP_REMOVED lines=12> */
.L_x_99:
[----:B------:R-:W-:Y:S05]  /*71c0*/  BSYNC B1 ;  /* 0x0000000000017941 */ /* 0x000fea0003800000 */
.L_x_98:
        /* <DEDUP_REMOVED lines=12> */
.L_x_101:
[----:B------:R-:W-:Y:S05]  /*7290*/  BSYNC B1 ;  /* 0x0000000000017941 */ /* 0x000fea0003800000 */
.L_x_100:
        /* <DEDUP_REMOVED lines=12> */
.L_x_103:
[----:B------:R-:W-:Y:S05]  /*7360*/  BSYNC B1 ;  /* 0x0000000000017941 */ /* 0x000fea0003800000 */
.L_x_102:
        /* <DEDUP_REMOVED lines=12> */
.L_x_105:
[----:B------:R-:W-:Y:S05]  /*7430*/  BSYNC B1 ;  /* 0x0000000000017941 */ /* 0x000fea0003800000 */
.L_x_104:
        /* <DEDUP_REMOVED lines=12> */
.L_x_107:
[----:B------:R-:W-:Y:S05]  /*7500*/  BSYNC B1 ;  /* 0x0000000000017941 */ /* 0x000fea0003800000 */
.L_x_106:
        /* <DEDUP_REMOVED lines=12> */
.L_x_109:
[----:B------:R-:W-:Y:S05]  /*75d0*/  BSYNC B1 ;  /* 0x0000000000017941 */ /* 0x000fea0003800000 */
.L_x_108:
        /* <DEDUP_REMOVED lines=12> */
.L_x_111:
[----:B------:R-:W-:Y:S05]  /*76a0*/  BSYNC B1 ;  /* 0x0000000000017941 */ /* 0x000fea0003800000 */
.L_x_110:
        /* <DEDUP_REMOVED lines=12> */
.L_x_113:
[----:B------:R-:W-:Y:S05]  /*7770*/  BSYNC B1 ;  /* 0x0000000000017941 */ /* 0x000fea0003800000 */
.L_x_112:
        /* <DEDUP_REMOVED lines=12> */
.L_x_115:
[----:B------:R-:W-:Y:S05]  /*7840*/  BSYNC B1 ;  /* 0x0000000000017941 */ /* 0x000fea0003800000 */
.L_x_114:
        /* <DEDUP_REMOVED lines=12> */
.L_x_117:
[----:B------:R-:W-:Y:S05]  /*7910*/  BSYNC B1 ;  /* 0x0000000000017941 */ /* 0x000fea0003800000 */
.L_x_116:
        /* <DEDUP_REMOVED lines=12> */
.L_x_119:
[----:B------:R-:W-:Y:S05]  /*79e0*/  BSYNC B1 ;  /* 0x0000000000017941 */ /* 0x000fea0003800000 */
.L_x_118:
        /* <DEDUP_REMOVED lines=12> */
.L_x_121:
[----:B------:R-:W-:Y:S05]  /*7ab0*/  BSYNC B1 ;  /* 0x0000000000017941 */ /* 0x000fea0003800000 */
.L_x_120:
        /* <DEDUP_REMOVED lines=12> */
.L_x_123:
[----:B------:R-:W-:Y:S05]  /*7b80*/  BSYNC B1 ;  /* 0x0000000000017941 */ /* 0x000fea0003800000 */
.L_x_122:
        /* <DEDUP_REMOVED lines=12> */
.L_x_125:
[----:B------:R-:W-:Y:S05]  /*7c50*/  BSYNC B1 ;  /* 0x0000000000017941 */ /* 0x000fea0003800000 */
.L_x_124:
        /* <DEDUP_REMOVED lines=12> */
.L_x_127:
[----:B------:R-:W-:Y:S05]  /*7d20*/  BSYNC B1 ;  /* 0x0000000000017941 */ /* 0x000fea0003800000 */
.L_x_126:
        /* <DEDUP_REMOVED lines=12> */
.L_x_129:
[----:B------:R-:W-:Y:S05]  /*7df0*/  BSYNC B1 ;  /* 0x0000000000017941 */ /* 0x000fea0003800000 */
.L_x_128:
        /* <DEDUP_REMOVED lines=12> */
.L_x_131:
[----:B------:R-:W-:Y:S05]  /*7ec0*/  BSYNC B1 ;  /* 0x0000000000017941 */ /* 0x000fea0003800000 */
.L_x_130:
        /* <DEDUP_REMOVED lines=12> */
.L_x_133:
[----:B------:R-:W-:Y:S05]  /*7f90*/  BSYNC B1 ;  /* 0x0000000000017941 */ /* 0x000fea0003800000 */
.L_x_132:
        /* <DEDUP_REMOVED lines=12> */
.L_x_135:
[----:B------:R-:W-:Y:S05]  /*8060*/  BSYNC B1 ;  /* 0x0000000000017941 */ /* 0x000fea0003800000 */
.L_x_134:
        /* <DEDUP_REMOVED lines=12> */
.L_x_137:
[----:B------:R-:W-:Y:S05]  /*8130*/  BSYNC B1 ;  /* 0x0000000000017941 */ /* 0x000fea0003800000 */
.L_x_136:
        /* <DEDUP_REMOVED lines=12> */
.L_x_139:
[----:B------:R-:W-:Y:S05]  /*8200*/  BSYNC B1 ;  /* 0x0000000000017941 */ /* 0x000fea0003800000 */
.L_x_138:
        /* <DEDUP_REMOVED lines=12> */
.L_x_141:
[----:B------:R-:W-:Y:S05]  /*82d0*/  BSYNC B1 ;  /* 0x0000000000017941 */ /* 0x000fea0003800000 */
.L_x_140:
        /* <DEDUP_REMOVED lines=12> */
.L_x_143:
[----:B------:R-:W-:Y:S05]  /*83a0*/  BSYNC B1 ;  /* 0x0000000000017941 */ /* 0x000fea0003800000 */
.L_x_142:
        /* <DEDUP_REMOVED lines=12> */
.L_x_145:
[----:B------:R-:W-:Y:S05]  /*8470*/  BSYNC B1 ;  /* 0x0000000000017941 */ /* 0x000fea0003800000 */
.L_x_144:
        /* <DEDUP_REMOVED lines=12> */
.L_x_147:
[----:B------:R-:W-:Y:S05]  /*8540*/  BSYNC B1 ;  /* 0x0000000000017941 */ /* 0x000fea0003800000 */
.L_x_146:
        /* <DEDUP_REMOVED lines=12> */
.L_x_149:
[----:B------:R-:W-:Y:S05]  /*8610*/  BSYNC B1 ;  /* 0x0000000000017941 */ /* 0x000fea0003800000 */
.L_x_148:
        /* <DEDUP_REMOVED lines=12> */
.L_x_151:
[----:B------:R-:W-:Y:S05]  /*86e0*/  BSYNC B1 ;  /* 0x0000000000017941 */ /* 0x000fea0003800000 */
.L_x_150:
        /* <DEDUP_REMOVED lines=12> */
.L_x_153:
[----:B------:R-:W-:Y:S05]  /*87b0*/  BSYNC B1 ;  /* 0x0000000000017941 */ /* 0x000fea0003800000 */
.L_x_152:
        /* <DEDUP_REMOVED lines=12> */
.L_x_155:
[----:B------:R-:W-:Y:S05]  /*8880*/  BSYNC B1 ;  /* 0x0000000000017941 */ /* 0x000fea0003800000 */
.L_x_154:
        /* <DEDUP_REMOVED lines=12> */
.L_x_157:
[----:B------:R-:W-:Y:S05]  /*8950*/  BSYNC B1 ;  /* 0x0000000000017941 */ /* 0x000fea0003800000 */
.L_x_156:
[----:B-----5:R-:W-:Y:S01]  /*8960*/  LOP3.LUT R44, R44, 0xff, RZ, 0xc0, !PT ;  /* 0x000000ff2c2c7812 */ /* 0x020fe200078ec0ff */
[----:B------:R-:W-:Y:S01]  /*8970*/  BSSY B1, `(.L_x_158) ;  /* 0x000000b000017945 */ /* 0x000fe20003800000 */
[----:B------:R-:W-:Y:S02]  /*8980*/  ISETP.LT.OR P2, PT, R41, 0x79, !P1 ;  /* 0x000000792900780c */ /* 0x000fe40004f41670 */
[----:B------:R-:W-:Y:S02]  /*8990*/  F2FP.F16.E4M3.UNPACK_B R44, R44 ;  /* 0x0000002cff2c723e */ /* 0x000fe400020006ff */
[----:B0--3--:R-:W-:-:S03]  /*89a0*/  PRMT R32, RZ, 0x7610, R32 ;  /* 0x00007610ff207816 */ /* 0x009fc60000000020 */
[----:B------:R-:W-:-:S05]  /*89b0*/  HADD2.F32 R44, -RZ, R44.H0_H0 ;  /* 0x2000002cff2c7230 */ /* 0x000fca0000004100 */
[----:B------:R-:W-:-:S04]  /*89c0*/  FMUL R44, R44, UR21 ;  /* 0x000000152c2c7c20 */ /* 0x000fc80008400000 */
[----:B------:R-:W-:-:S05]  /*89d0*/  FFMA R44, R165, UR20, R44 ;  /* 0x00000014a52c7c23 */ /* 0x000fca000800002c */
[----:B------:R-:W-:-:S05]  /*89e0*/  F2FP.SATFINITE.E4M3.F32.PACK_AB_MERGE_C R33, RZ, R44, RZ ;  /* 0x0000002cff21723e */ /* 0x000fca00048070ff */
[----:B------:R0:W-:Y:S01]  /*89f0*/  @!P0 STG.E.U8 desc[UR14][R24.64+0x79], R33 ;  /* 0x0000792118008986 */ /* 0x0001e2000c10110e */
[----:B------:R-:W-:Y:S05]  /*8a00*/  @P2 BRA `(.L_x_159) ;  /* 0x0000000000042947 */ /* 0x000fea0003800000 */
[----:B------:R3:W5:Y:S02]  /*8a10*/  LDG.E.U8 R32, desc[UR14][R34.64+0x78] ;  /* 0x0000780e22207981 */ /* 0x000764000c1e1100 */
.L_x_159:
[----:B------:R-:W-:Y:S05]  /*8a20*/  BSYNC B1 ;  /* 0x0000000000017941 */ /* 0x000fea0003800000 */
.L_x_158:
[----:B-----5:R-:W-:Y:S01]  /*8a30*/  LOP3.LUT R32, R32, 0xff, RZ, 0xc0, !PT ;  /* 0x000000ff20207812 */ /* 0x020fe200078ec0ff */
[----:B------:R-:W-:Y:S01]  /*8a40*/  BSSY B1, `(.L_x_160) ;  /* 0x000000b000017945 */ /* 0x000fe20003800000 */
[----:B------:R-:W-:Y:S02]  /*8a50*/  ISETP.LT.OR P1, PT, R41, 0x7a, !P1 ;  /* 0x0000007a2900780c */ /* 0x000fe40004f21670 */
[----:B------:R-:W-:Y:S02]  /*8a60*/  F2FP.F16.E4M3.UNPACK_B R32, R32 ;  /* 0x00000020ff20723e */ /* 0x000fe400020006ff */
[----:B0-2---:R-:W-:-:S03]  /*8a70*/  PRMT R24, RZ, 0x7610, R24 ;  /* 0x00007610ff187816 */ /* 0x005fc60000000018 */
[----:B------:R-:W-:-:S05]  /*8a80*/  HADD2.F32 R32, -RZ, R32.H0_H0 ;  /* 0x20000020ff207230 */ /* 0x000fca0000004100 */
[----:B------:R-:W-:-:S04]  /*8a90*/  FMUL R25, R32, UR21 ;  /* 0x0000001520197c20 */ /* 0x000fc80008400000 */
[----:B------:R-:W-:-:S05]  /*8aa0*/  FFMA R25, R164, UR20, R25 ;  /* 0x00000014a4197c23 */ /* 0x000fca0008000019 */
[----:B------:R-:W-:-:S05]  /*8ab0*/  F2FP.SATFINITE.E4M3.F32.PACK_AB_MERGE_C R25, RZ, R25, RZ ;  /* 0x00000019ff19723e */ /* 0x000fca00048070ff */
[----:B------:R0:W-:Y:S01]  /*8ac0*/  @!P2 STG.E.U8 desc[UR14][R26.64+0x78], R25 ;  /* 0x000078191a00a986 */ /* 0x0001e2000c10110e */
[----:B------:R-:W-:Y:S05]  /*8ad0*/  @P1 BRA `(.L_x_161) ;  /* 0x0000000000041947 */ /* 0x000fea0003800000 */
[----:B------:R2:W5:Y:S02]  /*8ae0*/  LDG.E.U8 R24, desc[UR14][R34.64+0x79] ;  /* 0x0000790e22187981 */ /* 0x000564000c1e1100 */
.L_x_161:
[----:B------:R-:W-:Y:S05]  /*8af0*/  BSYNC B1 ;  /* 0x0000000000017941 */ /* 0x000fea0003800000 */
.L_x_160:
[----:B-----5:R-:W-:Y:S01]  /*8b00*/  LOP3.LUT R24, R24, 0xff, RZ, 0xc0, !PT ;  /* 0x000000ff18187812 */ /* 0x020fe200078ec0ff */
[----:B------:R-:W-:Y:S01]  /*8b10*/  BSSY B1, `(.L_x_162) ;  /* 0x0000013000017945 */ /* 0x000fe20003800000 */
[----:B------:R-:W-:Y:S02]  /*8b20*/  IADD3 R33, P0, R43, 0x80, RZ ;  /* 0x000000802b217810 */ /* 0x000fe40007f1e0ff */
[----:B------:R-:W-:-:S03]  /*8b30*/  F2FP.F16.E4M3.UNPACK_B R24, R24 ;  /* 0x00000018ff18723e */ /* 0x000fc600020006ff */
[----:B0-----:R-:W-:Y:S01]  /*8b40*/  IMAD.X R25, RZ, RZ, R39, P0 ;  /* 0x000000ffff197224 */ /* 0x001fe200000e0627 */
[----:B------:R-:W-:Y:S01]  /*8b50*/  ISETP.GE.AND P0, PT, R42, 0x81, PT ;  /* 0x000000812a00780c */ /* 0x000fe20003f06270 */
[----:B------:R-:W-:Y:S02]  /*8b60*/  HADD2.F32 R24, -RZ, R24.H0_H0 ;  /* 0x20000018ff187230 */ /* 0x000fe40000004100 */
[----:B--234-:R-:W-:Y:S01]  /*8b70*/  IMAD R34, R25, UR6, RZ ;  /* 0x0000000619227c24 */ /* 0x01cfe2000f8e02ff */
        /* <DEDUP_REMOVED lines=12> */
.L_x_163:
[----:B------:R-:W-:Y:S05]  /*8c40*/  BSYNC B1 ;  /* 0x0000000000017941 */ /* 0x000fea0003800000 */
.L_x_162:
[----:B-----5:R-:W-:Y:S01]  /*8c50*/  LOP3.LUT R32, R32, 0xff, RZ, 0xc0, !PT ;  /* 0x000000ff20207812 */ /* 0x020fe200078ec0ff */
[----:B------:R-:W-:Y:S01]  /*8c60*/  BSSY B1, `(.L_x_164) ;  /* 0x000000b000017945 */ /* 0x000fe20003800000 */
[----:B------:R-:W-:Y:S02]  /*8c70*/  ISETP.LT.OR P2, PT, R41, 0x2, !P0 ;  /* 0x000000022900780c */ /* 0x000fe40004741670 */
[----:B------:R-:W-:Y:S02]  /*8c80*/  F2FP.F16.E4M3.UNPACK_B R32, R32 ;  /* 0x00000020ff20723e */ /* 0x000fe400020006ff */
[----:B0-----:R-:W-:-:S03]  /*8c90*/  PRMT R26, RZ, 0x7610, R26 ;  /* 0x00007610ff1a7816 */ /* 0x001fc6000000001a */
[----:B------:R-:W-:-:S05]  /*8ca0*/  HADD2.F32 R32, -RZ, R32.H0_H0 ;  /* 0x20000020ff207230 */ /* 0x000fca0000004100 */
[----:B------:R-:W-:-:S04]  /*8cb0*/  FMUL R27, R32, UR21 ;  /* 0x00000015201b7c20 */ /* 0x000fc80008400000 */
[----:B------:R-:W-:-:S05]  /*8cc0*/  FFMA R27, R162, UR20, R27 ;  /* 0x00000014a21b7c23 */ /* 0x000fca000800001b */
[----:B------:R-:W-:-:S05]  /*8cd0*/  F2FP.SATFINITE.E4M3.F32.PACK_AB_MERGE_C R27, RZ, R27, RZ ;  /* 0x0000001bff1b723e */ /* 0x000fca00048070ff */
[----:B------:R0:W-:Y:S01]  /*8ce0*/  @!P3 STG.E.U8 desc[UR14][R28.64], R27 ;  /* 0x0000001b1c00b986 */ /* 0x0001e2000c10110e */
[----:B------:R-:W-:Y:S05]  /*8cf0*/  @P2 BRA `(.L_x_165) ;  /* 0x0000000000042947 */ /* 0x000fea0003800000 */
[----:B------:R3:W5:Y:S02]  /*8d00*/  LDG.E.U8 R26, desc[UR14][R24.64+0x1] ;  /* 0x0000010e181a7981 */ /* 0x000764000c1e1100 */
.L_x_165:
[----:B------:R-:W-:Y:S05]  /*8d10*/  BSYNC B1 ;  /* 0x0000000000017941 */ /* 0x000fea0003800000 */
.L_x_164:
[----:B-----5:R-:W-:Y:S01]  /*8d20*/  LOP3.LUT R26, R26, 0xff, RZ, 0xc0, !PT ;  /* 0x000000ff1a1a7812 */ /* 0x020fe200078ec0ff */
[----:B------:R-:W-:Y:S01]  /*8d30*/  BSSY B1, `(.L_x_166) ;  /* 0x0000013000017945 */ /* 0x000fe20003800000 */
[----:B------:R-:W-:Y:S02]  /*8d40*/  IADD3 R43, P1, R43, 0x88, RZ ;  /* 0x000000882b2b7810 */ /* 0x000fe40007f3e0ff */
[----:B------:R-:W-:Y:S02]  /*8d50*/  F2FP.F16.E4M3.UNPACK_B R26, R26 ;  /* 0x0000001aff1a723e */ /* 0x000fe400020006ff */
[----:B------:R-:W-:Y:S01]  /*8d60*/  PRMT R32, RZ, 0x7610, R32 ;  /* 0x00007610ff207816 */ /* 0x000fe20000000020 */
[----:B------:R-:W-:Y:S01]  /*8d70*/  IMAD.X R38, RZ, RZ, R39, P1 ;  /* 0x000000ffff267224 */ /* 0x000fe200008e0627 */
[----:B------:R-:W-:Y:S01]  /*8d80*/  ISETP.GE.AND P1, PT, R42, 0x89, PT ;  /* 0x000000892a00780c */ /* 0x000fe20003f26270 */
[----:B------:R-:W-:Y:S02]  /*8d90*/  HADD2.F32 R26, -RZ, R26.H0_H0 ;  /* 0x2000001aff1a7230 */ /* 0x000fe40000004100 */
[----:B------:R-:W-:Y:S01]  /*8da0*/  IMAD R38, R38, UR6, RZ ;  /* 0x0000000626267c24 */ /* 0x000fe2000f8e02ff */
[----:B------:R-:W-:Y:S01]  /*8db0*/  ISETP.LT.OR P5, PT, R41, 0x1, !P1 ;  /* 0x000000012900780c */ /* 0x000fe20004fa1670 */
[----:B------:R-:W-:-:S04]  /*8dc0*/  IMAD.WIDE.U32 R36, R43, UR6, R36 ;  /* 0x000000062b247c25 */ /* 0x000fc8000f8e0024 */
[----:B------:R-:W-:Y:S01]  /*8dd0*/  FMUL R26, R26, UR21 ;  /* 0x000000151a1a7c20 */ /* 0x000fe20008400000 */
[----:B------:R-:W-:-:S03]  /*8de0*/  IMAD R43, R43, UR7, R38 ;  /* 0x000000072b2b7c24 */ /* 0x000fc6000f8e0226 */
[----:B------:R-:W-:Y:S01]  /*8df0*/  FFMA R161, R161, UR20, R26 ;  /* 0x00000014a1a17c23 */ /* 0x000fe2000800001a */
[----:B------:R-:W-:-:S04]  /*8e00*/  IADD3 R26, P3, R36, UR10, RZ ;  /* 0x0000000a241a7c10 */ /* 0x000fc8000ff7e0ff */
[----:B------:R-:W-:Y:S02]  /*8e10*/  F2FP.SATFINITE.E4M3.F32.PACK_AB_MERGE_C R161, RZ, R161, RZ ;  /* 0x000000a1ffa1723e */ /* 0x000fe400048070ff */
[----:B0-----:R-:W-:-:S03]  /*8e20*/  IADD3.X R27, R37, UR11, R43, P3, !PT ;  /* 0x0000000b251b7c10 */ /* 0x001fc60009ffe42b */
[----:B------:R0:W-:Y:S01]  /*8e30*/  @!P2 STG.E.U8 desc[UR14][R28.64+0x1], R161 ;  /* 0x000001a11c00a986 */ /* 0x0001e2000c10110e */
[----:B------:R-:W-:Y:S05]  /*8e40*/  @P5 BRA `(.L_x_167) ;  /* 0x0000000000045947 */ /* 0x000fea0003800000 */
[----:B------:R4:W5:Y:S02]  /*8e50*/  LDG.E.U8 R32, desc[UR14][R26.64] ;  /* 0x0000000e1a207981 */ /* 0x000964000c1e1100 */
.L_x_167:
[----:B------:R-:W-:Y:S05]  /*8e60*/  BSYNC B1 ;  /* 0x0000000000017941 */ /* 0x000fea0003800000 */
.L_x_166:
        /* <DEDUP_REMOVED lines=12> */
.L_x_169:
[----:B------:R-:W-:Y:S05]  /*8f30*/  BSYNC B1 ;  /* 0x0000000000017941 */ /* 0x000fea0003800000 */
.L_x_168:
        /* <DEDUP_REMOVED lines=12> */
.L_x_171:
[----:B------:R-:W-:Y:S05]  /*9000*/  BSYNC B1 ;  /* 0x0000000000017941 */ /* 0x000fea0003800000 */
.L_x_170:
        /* <DEDUP_REMOVED lines=12> */
.L_x_173:
[----:B------:R-:W-:Y:S05]  /*90d0*/  BSYNC B1 ;  /* 0x0000000000017941 */ /* 0x000fea0003800000 */
.L_x_172:
        /* <DEDUP_REMOVED lines=12> */
.L_x_175:
[----:B------:R-:W-:Y:S05]  /*91a0*/  BSYNC B1 ;  /* 0x0000000000017941 */ /* 0x000fea0003800000 */
.L_x_174:
        /* <DEDUP_REMOVED lines=12> */
.L_x_177:
[----:B------:R-:W-:Y:S05]  /*9270*/  BSYNC B1 ;  /* 0x0000000000017941 */ /* 0x000fea0003800000 */
.L_x_176:
        /* <DEDUP_REMOVED lines=12> */
.L_x_179:
[----:B------:R-:W-:Y:S05]  /*9340*/  BSYNC B1 ;  /* 0x0000000000017941 */ /* 0x000fea0003800000 */
.L_x_178:
        /* <DEDUP_REMOVED lines=12> */
.L_x_181:
[----:B------:R-:W-:Y:S05]  /*9410*/  BSYNC B1 ;  /* 0x0000000000017941 */ /* 0x000fea0003800000 */
.L_x_180:
        /* <DEDUP_REMOVED lines=12> */
.L_x_183:
[----:B------:R-:W-:Y:S05]  /*94e0*/  BSYNC B1 ;  /* 0x0000000000017941 */ /* 0x000fea0003800000 */
.L_x_182:
        /* <DEDUP_REMOVED lines=12> */
.L_x_185:
[----:B------:R-:W-:Y:S05]  /*95b0*/  BSYNC B1 ;  /* 0x0000000000017941 */ /* 0x000fea0003800000 */
.L_x_184:
[----:B-----5:R-:W-:Y:S01]  /*95c0*/  LOP3.LUT R32, R32, 0xff, RZ, 0xc0, !PT ;  /* 0x000000ff20207812 */ /* 0x020fe200078ec0ff */
[----:B------:R-:W-:Y:S01]  /*95d0*/  BSSY B1, `(.L_x_186) ;  /* 0x000000b000017945 */ /* 0x000fe20003800000 */
[----:B------:R-:W-:Y:S02]  /*95e0*/  ISETP.LT.OR P3, PT, R41, 0x19, !P0 ;  /* 0x000000192900780c */ /* 0x000fe40004761670 */
[----:B------:R-:W-:-:S05]  /*95f0*/  F2FP.F16.E4M3.UNPACK_B R32, R32 ;  /* 0x00000020ff20723e */ /* 0x000fca00020006ff */
[----:B------:R-:W-:-:S05]  /*9600*/  HADD2.F32 R32, -RZ, R32.H0_H0 ;  /* 0x20000020ff207230 */ /* 0x000fca0000004100 */
[----:B------:R-:W-:-:S04]  /*9610*/  FMUL R32, R32, UR21 ;  /* 0x0000001520207c20 */ /* 0x000fc80008400000 */
[----:B------:R-:W-:Y:S01]  /*9620*/  FFMA R32, R23, UR20, R32 ;  /* 0x0000001417207c23 */ /* 0x000fe20008000020 */
[----:B------:R-:W-:-:S04]  /*9630*/  PRMT R23, RZ, 0x7610, R23 ;  /* 0x00007610ff177816 */ /* 0x000fc80000000017 */
[----:B0-----:R-:W-:-:S05]  /*9640*/  F2FP.SATFINITE.E4M3.F32.PACK_AB_MERGE_C R33, RZ, R32, RZ ;  /* 0x00000020ff21723e */ /* 0x001fca00048070ff */
[----:B------:R0:W-:Y:S01]  /*9650*/  @!P2 STG.E.U8 desc[UR14][R30.64+0x11], R33 ;  /* 0x000011211e00a986 */ /* 0x0001e2000c10110e */
[----:B------:R-:W-:Y:S05]  /*9660*/  @P3 BRA `(.L_x_187) ;  /* 0x0000000000043947 */ /* 0x000fea0003800000 */
[----:B------:R0:W5:Y:S02]  /*9670*/  LDG.E.U8 R23, desc[UR14][R24.64+0x18] ;  /* 0x0000180e18177981 */ /* 0x000164000c1e1100 */
.L_x_187:
[----:B------:R-:W-:Y:S05]  /*9680*/  BSYNC B1 ;  /* 0x0000000000017941 */ /* 0x000fea0003800000 */
.L_x_186:
        /* <DEDUP_REMOVED lines=8> */
[----:B------:R-:W-:-:S05]  /*9710*/  F2FP.SATFINITE.E4M3.F32.PACK_AB_MERGE_C R23, RZ, R23, RZ ;  /* 0x00000017ff17723e */ /* 0x000fca00048070ff */
[----:B------:R0:W-:Y:S01]  /*9720*/  @!P3 STG.E.U8 desc[UR14][R28.64+0x18], R23 ;  /* 0x000018171c00b986 */ /* 0x0001e2000c10110e */
[----:B------:R-:W-:Y:S05]  /*9730*/  @P2 BRA `(.L_x_189) ;  /* 0x0000000000042947 */ /* 0x000fea0003800000 */
[----:B------:R0:W5:Y:S02]  /*9740*/  LDG.E.U8 R22, desc[UR14][R24.64+0x19] ;  /* 0x0000190e18167981 */ /* 0x000164000c1e1100 */
.L_x_189:
[----:B------:R-:W-:Y:S05]  /*9750*/  BSYNC B1 ;  /* 0x0000000000017941 */ /* 0x000fea0003800000 */
.L_x_188:
        /* <DEDUP_REMOVED lines=12> */
.L_x_191:
[----:B------:R-:W-:Y:S05]  /*9820*/  BSYNC B1 ;  /* 0x0000000000017941 */ /* 0x000fea0003800000 */
.L_x_190:
        /* <DEDUP_REMOVED lines=12> */
.L_x_193:
[----:B------:R-:W-:Y:S05]  /*98f0*/  BSYNC B1 ;  /* 0x0000000000017941 */ /* 0x000fea0003800000 */
.L_x_192:
        /* <DEDUP_REMOVED lines=12> */
.L_x_195:
[----:B------:R-:W-:Y:S05]  /*99c0*/  BSYNC B1 ;  /* 0x0000000000017941 */ /* 0x000fea0003800000 */
.L_x_194:
        /* <DEDUP_REMOVED lines=12> */
.L_x_197:
[----:B------:R-:W-:Y:S05]  /*9a90*/  BSYNC B1 ;  /* 0x0000000000017941 */ /* 0x000fea0003800000 */
.L_x_196:
        /* <DEDUP_REMOVED lines=12> */
.L_x_199:
[----:B------:R-:W-:Y:S05]  /*9b60*/  BSYNC B1 ;  /* 0x0000000000017941 */ /* 0x000fea0003800000 */
.L_x_198:
        /* <DEDUP_REMOVED lines=12> */
.L_x_201:
[----:B------:R-:W-:Y:S05]  /*9c30*/  BSYNC B1 ;  /* 0x0000000000017941 */ /* 0x000fea0003800000 */
.L_x_200:
        /* <DEDUP_REMOVED lines=12> */
.L_x_203:
[----:B------:R-:W-:Y:S05]  /*9d00*/  BSYNC B1 ;  /* 0x0000000000017941 */ /* 0x000fea0003800000 */
.L_x_202:
        /* <DEDUP_REMOVED lines=12> */
.L_x_205:
[----:B------:R-:W-:Y:S05]  /*9dd0*/  BSYNC B1 ;  /* 0x0000000000017941 */ /* 0x000fea0003800000 */
.L_x_204:
        /* <DEDUP_REMOVED lines=12> */
.L_x_207:
[----:B------:R-:W-:Y:S05]  /*9ea0*/  BSYNC B1 ;  /* 0x0000000000017941 */ /* 0x000fea0003800000 */
.L_x_206:
        /* <DEDUP_REMOVED lines=12> */
.L_x_209:
[----:B------:R-:W-:Y:S05]  /*9f70*/  BSYNC B1 ;  /* 0x0000000000017941 */ /* 0x000fea0003800000 */
.L_x_208:
        /* <DEDUP_REMOVED lines=12> */
.L_x_211:
[----:B------:R-:W-:Y:S05]  /*a040*/  BSYNC B1 ;  /* 0x0000000000017941 */ /* 0x000fea0003800000 */
.L_x_210:
        /* <DEDUP_REMOVED lines=12> */
.L_x_213:
[----:B------:R-:W-:Y:S05]  /*a110*/  BSYNC B1 ;  /* 0x0000000000017941 */ /* 0x000fea0003800000 */
.L_x_212:
        /* <DEDUP_REMOVED lines=12> */
.L_x_215:
[----:B------:R-:W-:Y:S05]  /*a1e0*/  BSYNC B1 ;  /* 0x0000000000017941 */ /* 0x000fea0003800000 */
.L_x_214:
        /* <DEDUP_REMOVED lines=12> */
.L_x_217:
[----:B------:R-:W-:Y:S05]  /*a2b0*/  BSYNC B1 ;  /* 0x0000000000017941 */ /* 0x000fea0003800000 */
.L_x_216:
        /* <DEDUP_REMOVED lines=12> */
.L_x_219:
[----:B------:R-:W-:Y:S05]  /*a380*/  BSYNC B1 ;  /* 0x0000000000017941 */ /* 0x000fea0003800000 */
.L_x_218:
        /* <DEDUP_REMOVED lines=12> */
.L_x_221:
[----:B------:R-:W-:Y:S05]  /*a450*/  BSYNC B1 ;  /* 0x0000000000017941 */ /* 0x000fea0003800000 */
.L_x_220:
        /* <DEDUP_REMOVED lines=12> */
.L_x_223:
[----:B------:R-:W-:Y:S05]  /*a520*/  BSYNC B1 ;  /* 0x0000000000017941 */ /* 0x000fea0003800000 */
.L_x_222:
        /* <DEDUP_REMOVED lines=12> */
.L_x_225:
[----:B------:R-:W-:Y:S05]  /*a5f0*/  BSYNC B1 ;  /* 0x0000000000017941 */ /* 0x000fea0003800000 */
.L_x_224:
        /* <DEDUP_REMOVED lines=12> */
.L_x_227:
[----:B------:R-:W-:Y:S05]  /*a6c0*/  BSYNC B1 ;  /* 0x0000000000017941 */ /* 0x000fea0003800000 */
.L_x_226:
        /* <DEDUP_REMOVED lines=12> */
.L_x_229:
[----:B------:R-:W-:Y:S05]  /*a790*/  BSYNC B1 ;  /* 0x0000000000017941 */ /* 0x000fea0003800000 */
.L_x_228:
[----:B-----5:R-:W-:Y:S01]  /*a7a0*/  LOP3.LUT R2, R2, 0xff, RZ, 0xc0, !PT ;  /* 0x000000ff02027812 */ /* 0x020fe200078ec0ff */
[----:B------:R-:W-:Y:S01]  /*a7b0*/  BSSY B1, `(.L_x_230) ;  /* 0x000000b000017945 */ /* 0x000fe20003800000 */
[----:B------:R-:W-:Y:S02]  /*a7c0*/  ISETP.LT.OR P3, PT, R41, 0x41, !P1 ;  /* 0x000000412900780c */ /* 0x000fe40004f61670 */
[----:B------:R-:W-:-:S05]  /*a7d0*/  F2FP.F16.E4M3.UNPACK_B R2, R2 ;  /* 0x00000002ff02723e */ /* 0x000fca00020006ff */
[----:B------:R-:W-:-:S05]  /*a7e0*/  HADD2.F32 R2, -RZ, R2.H0_H0 ;  /* 0x20000002ff027230 */ /* 0x000fca0000004100 */
[----:B0-----:R-:W-:-:S04]  /*a7f0*/  FMUL R3, R2, UR21 ;  /* 0x0000001502037c20 */ /* 0x001fc80008400000 */
[----:B------:R-:W-:Y:S01]  /*a800*/  FFMA R3, R0, UR20, R3 ;  /* 0x0000001400037c23 */ /* 0x000fe20008000003 */
[----:B------:R-:W-:-:S04]  /*a810*/  PRMT R0, RZ, 0x7610, R0 ;  /* 0x00007610ff007816 */ /* 0x000fc80000000000 */
[----:B------:R-:W-:-:S05]  /*a820*/  F2FP.SATFINITE.E4M3.F32.PACK_AB_MERGE_C R3, RZ, R3, RZ ;  /* 0x00000003ff03723e */ /* 0x000fca00048070ff */
[----:B------:R0:W-:Y:S01]  /*a830*/  @!P2 STG.E.U8 desc[UR14][R28.64+0x41], R3 ;  /* 0x000041031c00a986 */ /* 0x0001e2000c10110e */
[----:B------:R-:W-:Y:S05]  /*a840*/  @P3 BRA `(.L_x_231) ;  /* 0x0000000000043947 */ /* 0x000fea0003800000 */
[----:B------:R0:W5:Y:S02]  /*a850*/  LDG.E.U8 R0, desc[UR14][R26.64+0x40] ;  /* 0x0000400e1a007981 */ /* 0x000164000c1e1100 */
.L_x_231:
[----:B------:R-:W-:Y:S05]  /*a860*/  BSYNC B1 ;  /* 0x0000000000017941 */ /* 0x000fea0003800000 */
.L_x_230:
[----:B------:R-:W2:Y:S01]  /*a870*/  LDL.LU R2, [R1] ;  /* 0x0000000001027983 */ /* 0x000ea20000300800 */
[----:B-----5:R-:W-:Y:S01]  /*a880*/  LOP3.LUT R0, R0, 0xff, RZ, 0xc0, !PT ;  /* 0x000000ff00007812 */ /* 0x020fe200078ec0ff */
[----:B------:R-:W-:Y:S01]  /*a890*/  BSSY B1, `(.L_x_232) ;  /* 0x000000b000017945 */ /* 0x000fe20003800000 */
[----:B------:R-:W-:Y:S02]  /*a8a0*/  ISETP.LT.OR P2, PT, R41, 0x42, !P1 ;  /* 0x000000422900780c */ /* 0x000fe40004f41670 */
[----:B------:R-:W-:-:S05]  /*a8b0*/  F2FP.F16.E4M3.UNPACK_B R0, R0 ;  /* 0x00000000ff00723e */ /* 0x000fca00020006ff */
[----:B------:R-:W-:-:S05]  /*a8c0*/  HADD2.F32 R0, -RZ, R0.H0_H0 ;  /* 0x20000000ff007230 */ /* 0x000fca0000004100 */
[----:B------:R-:W-:-:S04]  /*a8d0*/  FMUL R0, R0, UR21 ;  /* 0x0000001500007c20 */ /* 0x000fc80008400000 */
[----:B--2---:R-:W-:-:S05]  /*a8e0*/  FFMA R0, R2, UR20, R0 ;  /* 0x0000001402007c23 */ /* 0x004fca0008000000 */
[----:B0-----:R-:W-:Y:S02]  /*a8f0*/  F2FP.SATFINITE.E4M3.F32.PACK_AB_MERGE_C R3, RZ, R0, RZ ;  /* 0x00000000ff03723e */ /* 0x001fe400048070ff */
[----:B------:R-:W-:-:S03]  /*a900*/  PRMT R0, RZ, 0x7610, R0 ;  /* 0x00007610ff007816 */ /* 0x000fc60000000000 */
[----:B------:R0:W-:Y:S01]  /*a910*/  @!P3 STG.E.U8 desc[UR14][R30.64+0x40], R3 ;  /* 0x000040031e00b986 */ /* 0x0001e2000c10110e */
[----:B------:R-:W-:Y:S05]  /*a920*/  @P2 BRA `(.L_x_233) ;  /* 0x0000000000042947 */ /* 0x000fea0003800000 */
[----:B------:R2:W5:Y:S02]  /*a930*/  LDG.E.U8 R0, desc[UR14][R26.64+0x41] ;  /* 0x0000410e1a007981 */ /* 0x000564000c1e1100 */
.L_x_233:
[----:B------:R-:W-:Y:S05]  /*a940*/  BSYNC B1 ;  /* 0x0000000000017941 */ /* 0x000fea0003800000 */
.L_x_232:
[----:B------:R-:W3:Y:S01]  /*a950*/  LDL.LU R2, [R1+0x4] ;  /* 0x0000040001027983 */ /* 0x000ee20000300800 */
[----:B-----5:R-:W-:Y:S01]  /*a960*/  LOP3.LUT R0, R0, 0xff, RZ, 0xc0, !PT ;  /* 0x000000ff00007812 */ /* 0x020fe200078ec0ff */
[----:B------:R-:W-:Y:S01]  /*a970*/  BSSY B1, `(.L_x_234) ;  /* 0x000000b000017945 */ /* 0x000fe20003800000 */
[----:B------:R-:W-:Y:S02]  /*a980*/  ISETP.LT.OR P3, PT, R41, 0x49, !P0 ;  /* 0x000000492900780c */ /* 0x000fe40004761670 */
[----:B------:R-:W-:-:S05]  /*a990*/  F2FP.F16.E4M3.UNPACK_B R0, R0 ;  /* 0x00000000ff00723e */ /* 0x000fca00020006ff */
[----:B------:R-:W-:-:S05]  /*a9a0*/  HADD2.F32 R0, -RZ, R0.H0_H0 ;  /* 0x20000000ff007230 */ /* 0x000fca0000004100 */
[----:B------:R-:W-:-:S04]  /*a9b0*/  FMUL R0, R0, UR21 ;  /* 0x0000001500007c20 */ /* 0x000fc80008400000 */
[----:B---3--:R-:W-:-:S05]  /*a9c0*/  FFMA R0, R2, UR20, R0 ;  /* 0x0000001402007c23 */ /* 0x008fca0008000000 */
[----:B0-----:R-:W-:Y:S02]  /*a9d0*/  F2FP.SATFINITE.E4M3.F32.PACK_AB_MERGE_C R3, RZ, R0, RZ ;  /* 0x00000000ff03723e */ /* 0x001fe400048070ff */
[----:B------:R-:W-:-:S03]  /*a9e0*/  PRMT R0, RZ, 0x7610, R0 ;  /* 0x00007610ff007816 */ /* 0x000fc60000000000 */
[----:B------:R0:W-:Y:S01]  /*a9f0*/  @!P2 STG.E.U8 desc[UR14][R30.64+0x41], R3 ;  /* 0x000041031e00a986 */ /* 0x0001e2000c10110e */
[----:B------:R-:W-:Y:S05]  /*aa00*/  @P3 BRA `(.L_x_235) ;  /* 0x0000000000043947 */ /* 0x000fea0003800000 */
[----:B------:R3:W5:Y:S02]  /*aa10*/  LDG.E.U8 R0, desc[UR14][R24.64+0x48] ;  /* 0x0000480e18007981 */ /* 0x000764000c1e1100 */
.L_x_235:
[----:B------:R-:W-:Y:S05]  /*aa20*/  BSYNC B1 ;  /* 0x0000000000017941 */ /* 0x000fea0003800000 */
.L_x_234:
[----:B------:R-:W2:Y:S01]  /*aa30*/  LDL.LU R2, [R1+0x8] ;  /* 0x0000080001027983 */ /* 0x000ea20000300800 */
        /* <DEDUP_REMOVED lines=12> */
.L_x_237:
[----:B------:R-:W-:Y:S05]  /*ab00*/  BSYNC B1 ;  /* 0x0000000000017941 */ /* 0x000fea0003800000 */
.L_x_236:
        /* <DEDUP_REMOVED lines=13> */
.L_x_239:
[----:B------:R-:W-:Y:S05]  /*abe0*/  BSYNC B1 ;  /* 0x0000000000017941 */ /* 0x000fea0003800000 */
.L_x_238:
        /* <DEDUP_REMOVED lines=13> */
.L_x_241:
[----:B------:R-:W-:Y:S05]  /*acc0*/  BSYNC B1 ;  /* 0x0000000000017941 */ /* 0x000fea0003800000 */
.L_x_240:
        /* <DEDUP_REMOVED lines=13> */
.L_x_243:
[----:B------:R-:W-:Y:S05]  /*ada0*/  BSYNC B1 ;  /* 0x0000000000017941 */ /* 0x000fea0003800000 */
.L_x_242:
        /* <DEDUP_REMOVED lines=13> */
.L_x_245:
[----:B------:R-:W-:Y:S05]  /*ae80*/  BSYNC B1 ;  /* 0x0000000000017941 */ /* 0x000fea0003800000 */
.L_x_244:
        /* <DEDUP_REMOVED lines=13> */
.L_x_247:
[----:B------:R-:W-:Y:S05]  /*af60*/  BSYNC B1 ;  /* 0x0000000000017941 */ /* 0x000fea0003800000 */
.L_x_246:
        /* <DEDUP_REMOVED lines=13> */
.L_x_249:
[----:B------:R-:W-:Y:S05]  /*b040*/  BSYNC B1 ;  /* 0x0000000000017941 */ /* 0x000fea0003800000 */
.L_x_248:
        /* <DEDUP_REMOVED lines=13> */
.L_x_251:
[----:B------:R-:W-:Y:S05]  /*b120*/  BSYNC B1 ;  /* 0x0000000000017941 */ /* 0x000fea0003800000 */
.L_x_250:
        /* <DEDUP_REMOVED lines=13> */
.L_x_253:
[----:B------:R-:W-:Y:S05]  /*b200*/  BSYNC B1 ;  /* 0x0000000000017941 */ /* 0x000fea0003800000 */
.L_x_252:
        /* <DEDUP_REMOVED lines=13> */
.L_x_255:
[----:B------:R-:W-:Y:S05]  /*b2e0*/  BSYNC B1 ;  /* 0x0000000000017941 */ /* 0x000fea0003800000 */
.L_x_254:
        /* <DEDUP_REMOVED lines=13> */
.L_x_257:
[----:B------:R-:W-:Y:S05]  /*b3c0*/  BSYNC B1 ;  /* 0x0000000000017941 */ /* 0x000fea0003800000 */
.L_x_256:
        /* <DEDUP_REMOVED lines=13> */
.L_x_259:
[----:B------:R-:W-:Y:S05]  /*b4a0*/  BSYNC B1 ;  /* 0x0000000000017941 */ /* 0x000fea0003800000 */
.L_x_258:
        /* <DEDUP_REMOVED lines=13> */
.L_x_261:
[----:B------:R-:W-:Y:S05]  /*b580*/  BSYNC B1 ;  /* 0x0000000000017941 */ /* 0x000fea0003800000 */
.L_x_260:
        /* <DEDUP_REMOVED lines=13> */
.L_x_263:
[----:B------:R-:W-:Y:S05]  /*b660*/  BSYNC B1 ;  /* 0x0000000000017941 */ /* 0x000fea0003800000 */
.L_x_262:
        /* <DEDUP_REMOVED lines=13> */
.L_x_265:
[----:B------:R-:W-:Y:S05]  /*b740*/  BSYNC B1 ;  /* 0x0000000000017941 */ /* 0x000fea0003800000 */
.L_x_264:
        /* <DEDUP_REMOVED lines=13> */
.L_x_267:
[----:B------:R-:W-:Y:S05]  /*b820*/  BSYNC B1 ;  /* 0x0000000000017941 */ /* 0x000fea0003800000 */
.L_x_266:
        /* <DEDUP_REMOVED lines=13> */
.L_x_269:
[----:B------:R-:W-:Y:S05]  /*b900*/  BSYNC B1 ;  /* 0x0000000000017941 */ /* 0x000fea0003800000 */
.L_x_268:
        /* <DEDUP_REMOVED lines=13> */
.L_x_271:
[----:B------:R-:W-:Y:S05]  /*b9e0*/  BSYNC B1 ;  /* 0x0000000000017941 */ /* 0x000fea0003800000 */
.L_x_270:
        /* <DEDUP_REMOVED lines=13> */
.L_x_273:
[----:B------:R-:W-:Y:S05]  /*bac0*/  BSYNC B1 ;  /* 0x0000000000017941 */ /* 0x000fea0003800000 */
.L_x_272:
        /* <DEDUP_REMOVED lines=13> */
.L_x_275:
[----:B------:R-:W-:Y:S05]  /*bba0*/  BSYNC B1 ;  /* 0x0000000000017941 */ /* 0x000fea0003800000 */
.L_x_274:
        /* <DEDUP_REMOVED lines=13> */
.L_x_277:
[----:B------:R-:W-:Y:S05]  /*bc80*/  BSYNC B1 ;  /* 0x0000000000017941 */ /* 0x000fea0003800000 */
.L_x_276:
        /* <DEDUP_REMOVED lines=13> */
.L_x_279:
[----:B------:R-:W-:Y:S05]  /*bd60*/  BSYNC B1 ;  /* 0x0000000000017941 */ /* 0x000fea0003800000 */
.L_x_278:
        /* <DEDUP_REMOVED lines=13> */
.L_x_281:
[----:B------:R-:W-:Y:S05]  /*be40*/  BSYNC B1 ;  /* 0x0000000000017941 */ /* 0x000fea0003800000 */
.L_x_280:
        /* <DEDUP_REMOVED lines=13> */
.L_x_283:
[----:B------:R-:W-:Y:S05]  /*bf20*/  BSYNC B1 ;  /* 0x0000000000017941 */ /* 0x000fea0003800000 */
.L_x_282:
        /* <DEDUP_REMOVED lines=13> */
.L_x_285:
[----:B------:R-:W-:Y:S05]  /*c000*/  BSYNC B1 ;  /* 0x0000000000017941 */ /* 0x000fea0003800000 */
.L_x_284:
        /* <DEDUP_REMOVED lines=13> */
.L_x_287:
[----:B------:R-:W-:Y:S05]  /*c0e0*/  BSYNC B1 ;  /* 0x0000000000017941 */ /* 0x000fea0003800000 */
.L_x_286:
        /* <DEDUP_REMOVED lines=13> */
.L_x_289:
[----:B------:R-:W-:Y:S05]  /*c1c0*/  BSYNC B1 ;  /* 0x0000000000017941 */ /* 0x000fea0003800000 */
.L_x_288:
[----:B------:R-:W-:Y:S05]  /*c1d0*/  @P1 BRA `(.L_x_290) ;  /* 0x0000002000ac1947 */ /* 0x000fea0003800000 */
[----:B------:R-:W2:Y:S01]  /*c1e0*/  LDL.LU R2, [R1+0x74] ;  /* 0x0000740001027983 */ /* 0x000ea20000300800 */
[----:B-----5:R-:W-:-:S04]  /*c1f0*/  LOP3.LUT R0, R0, 0xff, RZ, 0xc0, !PT ;  /* 0x000000ff00007812 */ /* 0x020fc800078ec0ff */
[----:B------:R-:W-:-:S05]  /*c200*/  F2FP.F16.E4M3.UNPACK_B R0, R0 ;  /* 0x00000000ff00723e */ /* 0x000fca00020006ff */
[----:B------:R-:W-:-:S05]  /*c210*/  HADD2.F32 R0, -RZ, R0.H0_H0 ;  /* 0x20000000ff007230 */ /* 0x000fca0000004100 */
[----:B------:R-:W-:-:S04]  /*c220*/  FMUL R0, R0, UR21 ;  /* 0x0000001500007c20 */ /* 0x000fc80008400000 */
[----:B--2---:R-:W-:-:S05]  /*c230*/  FFMA R0, R2, UR20, R0 ;  /* 0x0000001402007c23 */ /* 0x004fca0008000000 */
[----:B0-----:R-:W-:-:S05]  /*c240*/  F2FP.SATFINITE.E4M3.F32.PACK_AB_MERGE_C R3, RZ, R0, RZ ;  /* 0x00000000ff03723e */ /* 0x001fca00048070ff */
[----:B------:R0:W-:Y:S01]  /*c250*/  STG.E.U8 desc[UR14][R30.64+0x79], R3 ;  /* 0x000079031e007986 */ /* 0x0001e2000c10110e */
[----:B------:R-:W-:Y:S05]  /*c260*/  BRA `(.L_x_290) ;  /* 0x0000002000887947 */ /* 0x000fea0003800000 */
.L_x_33:
[C---:B------:R-:W-:Y:S01]  /*c270*/  ISETP.GE.AND P3, PT, R42.reuse, 0x1, PT ;  /* 0x000000012a00780c */ /* 0x040fe20003f66270 */
[----:B------:R-:W2:Y:S01]  /*c280*/  LDL.LU R227, [R1+0x10] ;  /* 0x0000100001e37983 */ /* 0x000ea20000300800 */
[----:B------:R-:W-:Y:S01]  /*c290*/  ISETP.GE.AND P2, PT, R42, 0x9, PT ;  /* 0x000000092a00780c */ /* 0x000fe20003f46270 */
[----:B------:R-:W-:Y:S01]  /*c2a0*/  FMUL R225, R225, UR20 ;  /* 0x00000014e1e17c20 */ /* 0x000fe20008400000 */
[C---:B------:R-:W-:Y:S01]  /*c2b0*/  ISETP.LT.OR P0, PT, R41.reuse, 0x1, !P3 ;  /* 0x000000012900780c */ /* 0x040fe20005f01670 */
[----:B------:R-:W-:Y:S01]  /*c2c0*/  FMUL R226, R226, UR20 ;  /* 0x00000014e2e27c20 */ /* 0x000fe20008400000 */
[----:B------:R-:W-:Y:S01]  /*c2d0*/  ISETP.LT.OR P1, PT, R41, 0x2, !P3 ;  /* 0x000000022900780c */ /* 0x000fe20005f21670 */
[----:B------:R-:W-:Y:S01]  /*c2e0*/  FMUL R223, R223, UR20 ;  /* 0x00000014dfdf7c20 */ /* 0x000fe20008400000 */
[----:B------:R-:W-:Y:S01]  /*c2f0*/  ISETP.LT.OR P6, PT, R41, 0x2, !P2 ;  /* 0x000000022900780c */ /* 0x000fe200057c1670 */
[----:B------:R-:W-:Y:S01]  /*c300*/  FMUL R224, R224, UR20 ;  /* 0x00000014e0e07c20 */ /* 0x000fe20008400000 */
[----:B------:R-:W-:-:S02]  /*c310*/  F2FP.SATFINITE.E4M3.F32.PACK_AB_MERGE_C R33, RZ, R226, RZ ;  /* 0x000000e2ff21723e */ /* 0x000fc400048070ff */
[----:B------:R-:W-:Y:S01]  /*c320*/  F2FP.SATFINITE.E4M3.F32.PACK_AB_MERGE_C R225, RZ, R225, RZ ;  /* 0x000000e1ffe1723e */ /* 0x000fe200048070ff */
[----:B------:R-:W-:Y:S01]  /*c330*/  FMUL R222, R222, UR20 ;  /* 0x00000014dede7c20 */ /* 0x000fe20008400000 */
[----:B------:R-:W-:Y:S01]  /*c340*/  ISETP.LT.OR P5, PT, R41, 0x1, !P2 ;  /* 0x000000012900780c */ /* 0x000fe200057a1670 */
[----:B------:R-:W-:Y:S01]  /*c350*/  FMUL R221, R221, UR20 ;  /* 0x00000014dddd7c20 */ /* 0x000fe20008400000 */
[----:B------:R-:W-:Y:S01]  /*c360*/  F2FP.SATFINITE.E4M3.F32.PACK_AB_MERGE_C R223, RZ, R223, RZ ;  /* 0x000000dfffdf723e */ /* 0x000fe200048070ff */
[----:B------:R0:W-:Y:S01]  /*c370*/  @!P0 STG.E.U8 desc[UR14][R24.64], R33 ;  /* 0x0000002118008986 */ /* 0x0001e2000c10110e */
[----:B------:R-:W-:-:S03]  /*c380*/  ISETP.LT.OR P0, PT, R41, 0x9, !P3 ;  /* 0x000000092900780c */ /* 0x000fc60005f01670 */
[----:B------:R-:W-:Y:S01]  /*c390*/  @!P1 STG.E.U8 desc[UR14][R24.64+0x1], R225 ;  /* 0x000001e118009986 */ /* 0x000fe2000c10110e */
[----:B------:R-:W-:-:S03]  /*c3a0*/  ISETP.LT.OR P1, PT, R41, 0xa, !P3 ;  /* 0x0000000a2900780c */ /* 0x000fc60005f21670 */
[----:B------:R-:W-:Y:S01]  /*c3b0*/  @!P6 STG.E.U8 desc[UR14][R26.64+0x1], R223 ;  /* 0x000001df1a00e986 */ /* 0x000fe2000c10110e */
[----:B------:R-:W-:Y:S01]  /*c3c0*/  ISETP.LT.OR P6, PT, R41, 0xa, !P2 ;  /* 0x0000000a2900780c */ /* 0x000fe200057c1670 */
[----:B------:R-:W-:Y:S01]  /*c3d0*/  FMUL R219, R219, UR20 ;  /* 0x00000014dbdb7c20 */ /* 0x000fe20008400000 */
[----:B------:R-:W-:Y:S01]  /*c3e0*/  F2FP.SATFINITE.E4M3.F32.PACK_AB_MERGE_C R35, RZ, R224, RZ ;  /* 0x000000e0ff23723e */ /* 0x000fe200048070ff */
[----:B------:R-:W-:Y:S01]  /*c3f0*/  FMUL R220, R220, UR20 ;  /* 0x00000014dcdc7c20 */ /* 0x000fe20008400000 */
[----:B0-----:R-:W-:Y:S01]  /*c400*/  F2FP.SATFINITE.E4M3.F32.PACK_AB_MERGE_C R33, RZ, R222, RZ ;  /* 0x000000deff21723e */ /* 0x001fe200048070ff */
[----:B------:R-:W-:Y:S01]  /*c410*/  FMUL R218, R218, UR20 ;  /* 0x00000014dada7c20 */ /* 0x000fe20008400000 */
[----:B------:R-:W-:Y:S01]  /*c420*/  F2FP.SATFINITE.E4M3.F32.PACK_AB_MERGE_C R221, RZ, R221, RZ ;  /* 0x000000ddffdd723e */ /* 0x000fe200048070ff */
[----:B------:R0:W-:Y:S01]  /*c430*/  @!P5 STG.E.U8 desc[UR14][R26.64], R35 ;  /* 0x000000231a00d986 */ /* 0x0001e2000c10110e */
[C---:B------:R-:W-:Y:S02]  /*c440*/  ISETP.LT.OR P5, PT, R41.reuse, 0x9, !P2 ;  /* 0x000000092900780c */ /* 0x040fe400057a1670 */
        /* <DEDUP_REMOVED lines=8> */
[----:B0-----:R-:W-:Y:S01]  /*c4d0*/  F2FP.SATFINITE.E4M3.F32.PACK_AB_MERGE_C R35, RZ, R220, RZ ;  /* 0x000000dcff23723e */ /* 0x001fe200048070ff */
[----:B------:R-:W-:Y:S01]  /*c4e0*/  FMUL R215, R215, UR20 ;  /* 0x00000014d7d77c20 */ /* 0x000fe20008400000 */
[----:B------:R-:W4:Y:S01]  /*c4f0*/  LDL.LU R226, [R1+0xc] ;  /* 0x00000c0001e27983 */ /* 0x000f220000300800 */
[----:B---3--:R-:W-:Y:S02]  /*c500*/  F2FP.SATFINITE.E4M3.F32.PACK_AB_MERGE_C R33, RZ, R218, RZ ;  /* 0x000000daff21723e */ /* 0x008fe400048070ff */
[----:B------:R-:W-:Y:S01]  /*c510*/  F2FP.SATFINITE.E4M3.F32.PACK_AB_MERGE_C R217, RZ, R217, RZ ;  /* 0x000000d9ffd9723e */ /* 0x000fe200048070ff */
[----:B------:R0:W-:Y:S01]  /*c520*/  @!P5 STG.E.U8 desc[UR14][R26.64+0x8], R35 ;  /* 0x000008231a00d986 */ /* 0x0001e2000c10110e */
[----:B------:R-:W-:-:S02]  /*c530*/  ISETP.LT.OR P5, PT, R41, 0x11, !P2 ;  /* 0x000000112900780c */ /* 0x000fc400057a1670 */
[----:B------:R-:W-:Y:S01]  /*c540*/  F2FP.SATFINITE.E4M3.F32.PACK_AB_MERGE_C R215, RZ, R215, RZ ;  /* 0x000000d7ffd7723e */ /* 0x000fe200048070ff */
[----:B------:R-:W3:Y:S01]  /*c550*/  LDL.LU R224, [R1+0x8] ;  /* 0x0000080001e07983 */ /* 0x000ee20000300800 */
[----:B------:R-:W-:-:S03]  /*c560*/  FMUL R216, R216, UR20 ;  /* 0x00000014d8d87c20 */ /* 0x000fc60008400000 */
[----:B------:R-:W4:Y:S04]  /*c570*/  LDL.LU R225, [R1+0x4] ;  /* 0x0000040001e17983 */ /* 0x000f280000300800 */
[----:B------:R-:W3:Y:S01]  /*c580*/  LDL.LU R223, [R1] ;  /* 0x0000000001df7983 */ /* 0x000ee20000300800 */
[----:B0-----:R-:W-:Y:S01]  /*c590*/  F2FP.SATFINITE.E4M3.F32.PACK_AB_MERGE_C R35, RZ, R216, RZ ;  /* 0x000000d8ff23723e */ /* 0x001fe200048070ff */
[----:B------:R-:W-:Y:S01]  /*c5a0*/  FMUL R214, R214, UR20 ;  /* 0x00000014d6d67c20 */ /* 0x000fe20008400000 */
[----:B------:R-:W-:Y:S01]  /*c5b0*/  FMUL R213, R213, UR20 ;  /* 0x00000014d5d57c20 */ /* 0x000fe20008400000 */
[----:B------:R0:W-:Y:S01]  /*c5c0*/  @!P0 STG.E.U8 desc[UR14][R24.64+0x10], R33 ;  /* 0x0000102118008986 */ /* 0x0001e2000c10110e */
[----:B------:R-:W-:Y:S01]  /*c5d0*/  ISETP.LT.OR P0, PT, R41, 0x19, !P3 ;  /* 0x000000192900780c */ /* 0x000fe20005f01670 */
[----:B------:R-:W-:Y:S01]  /*c5e0*/  FMUL R211, R211, UR20 ;  /* 0x00000014d3d37c20 */ /* 0x000fe20008400000 */
[----:B------:R-:W-:Y:S01]  /*c5f0*/  FMUL R212, R212, UR20 ;  /* 0x00000014d4d47c20 */ /* 0x000fe20008400000 */
[----:B------:R-:W-:Y:S01]  /*c600*/  @!P1 STG.E.U8 desc[UR14][R24.64+0x11], R217 ;  /* 0x000011d918009986 */ /* 0x000fe2000c10110e */
[C---:B------:R-:W-:Y:S01]  /*c610*/  ISETP.LT.OR P1, PT, R41.reuse, 0x1a, !P3 ;  /* 0x0000001a2900780c */ /* 0x040fe20005f21670 */
[----:B------:R-:W-:Y:S01]  /*c620*/  FMUL R210, R210, UR20 ;  /* 0x00000014d2d27c20 */ /* 0x000fe20008400000 */
[----:B------:R-:W-:Y:S01]  /*c630*/  F2FP.SATFINITE.E4M3.F32.PACK_AB_MERGE_C R213, RZ, R213, RZ ;  /* 0x000000d5ffd5723e */ /* 0x000fe200048070ff */
[----:B------:R-:W-:Y:S01]  /*c640*/  @!P6 STG.E.U8 desc[UR14][R26.64+0x11], R215 ;  /* 0x000011d71a00e986 */ /* 0x000fe2000c10110e */
[----:B------:R-:W-:Y:S01]  /*c650*/  ISETP.LT.OR P6, PT, R41, 0x1a, !P2 ;  /* 0x0000001a2900780c */ /* 0x000fe200057c1670 */
[----:B------:R-:W-:Y:S01]  /*c660*/  FMUL R209, R209, UR20 ;  /* 0x00000014d1d17c20 */ /* 0x000fe20008400000 */
[----:B------:R-:W-:Y:S01]  /*c670*/  F2FP.SATFINITE.E4M3.F32.PACK_AB_MERGE_C R211, RZ, R211, RZ ;  /* 0x000000d3ffd3723e */ /* 0x000fe200048070ff */
[----:B------:R1:W-:Y:S01]  /*c680*/  @!P5 STG.E.U8 desc[UR14][R26.64+0x10], R35 ;  /* 0x000010231a00d986 */ /* 0x0003e2000c10110e */
[----:B0-----:R-:W-:Y:S01]  /*c690*/  F2FP.SATFINITE.E4M3.F32.PACK_AB_MERGE_C R33, RZ, R214, RZ ;  /* 0x000000d6ff21723e */ /* 0x001fe200048070ff */
[----:B------:R-:W-:Y:S01]  /*c6a0*/  FMUL R207, R207, UR20 ;  /* 0x00000014cfcf7c20 */ /* 0x000fe20008400000 */
[C---:B------:R-:W-:Y:S01]  /*c6b0*/  ISETP.LT.OR P5, PT, R41.reuse, 0x19, !P2 ;  /* 0x000000192900780c */ /* 0x040fe200057a1670 */
[----:B------:R-:W-:Y:S01]  /*c6c0*/  FMUL R208, R208, UR20 ;  /* 0x00000014d0d07c20 */ /* 0x000fe20008400000 */
[----:B------:R-:W-:Y:S01]  /*c6d0*/  F2FP.SATFINITE.E4M3.F32.PACK_AB_MERGE_C R209, RZ, R209, RZ ;  /* 0x000000d1ffd1723e */ /* 0x000fe200048070ff */
[----:B------:R0:W-:Y:S01]  /*c6e0*/  @!P0 STG.E.U8 desc[UR14][R24.64+0x18], R33 ;  /* 0x0000182118008986 */ /* 0x0001e2000c10110e */
[C---:B------:R-:W-:Y:S01]  /*c6f0*/  ISETP.LT.OR P0, PT, R41.reuse, 0x21, !P3 ;  /* 0x000000212900780c */ /* 0x040fe20005f01670 */
[----:B------:R-:W-:Y:S01]  /*c700*/  FMUL R206, R206, UR20 ;  /* 0x00000014cece7c20 */ /* 0x000fe20008400000 */
[----:B------:R-:W-:Y:S01]  /*c710*/  F2FP.SATFINITE.E4M3.F32.PACK_AB_MERGE_C R207, RZ, R207, RZ ;  /* 0x000000cfffcf723e */ /* 0x000fe200048070ff */
[----:B------:R-:W-:Y:S01]  /*c720*/  @!P1 STG.E.U8 desc[UR14][R24.64+0x19], R213 ;  /* 0x000019d518009986 */ /* 0x000fe2000c10110e */
[----:B------:R-:W-:Y:S01]  /*c730*/  ISETP.LT.OR P1, PT, R41, 0x22, !P3 ;  /* 0x000000222900780c */ /* 0x000fe20005f21670 */
[----:B------:R-:W-:Y:S01]  /*c740*/  FMUL R205, R205, UR20 ;  /* 0x00000014cdcd7c20 */ /* 0x000fe20008400000 */
[----:B-1----:R-:W-:Y:S01]  /*c750*/  F2FP.SATFINITE.E4M3.F32.PACK_AB_MERGE_C R35, RZ, R212, RZ ;  /* 0x000000d4ff23723e */ /* 0x002fe200048070ff */
        /* <DEDUP_REMOVED lines=11> */
[----:B------:R-:W-:Y:S01]  /*c810*/  ISETP.LT.OR P0, PT, R41, 0x29, !P3 ;  /* 0x000000292900780c */ /* 0x000fe20005f01670 */
[----:B------:R-:W-:Y:S01]  /*c820*/  FMUL R201, R201, UR20 ;  /* 0x00000014c9c97c20 */ /* 0x000fe20008400000 */
[----:B------:R-:W-:Y:S01]  /*c830*/  FMUL R199, R199, UR20 ;  /* 0x00000014c7c77c20 */ /* 0x000fe20008400000 */
[----:B------:R-:W-:Y:S01]  /*c840*/  @!P1 STG.E.U8 desc[UR14][R24.64+0x21], R209 ;  /* 0x000021d118009986 */ /* 0x000fe2000c10110e */
[C---:B------:R-:W-:Y:S01]  /*c850*/  ISETP.LT.OR P1, PT, R41.reuse, 0x2a, !P3 ;  /* 0x0000002a2900780c */ /* 0x040fe20005f21670 */
        /* <DEDUP_REMOVED lines=9> */
[----:B------:R-:W-:Y:S01]  /*c8f0*/  ISETP.LT.OR P5, PT, R41, 0x29, !P2 ;  /* 0x000000292900780c */ /* 0x000fe200057a1670 */
[----:B------:R-:W-:Y:S01]  /*c900*/  FMUL R195, R195, UR20 ;  /* 0x00000014c3c37c20 */ /* 0x000fe20008400000 */
[----:B------:R-:W-:Y:S01]  /*c910*/  F2FP.SATFINITE.E4M3.F32.PACK_AB_MERGE_C R199, RZ, R199, RZ ;  /* 0x000000c7ffc7723e */ /* 0x000fe200048070ff */
[----:B------:R0:W-:Y:S01]  /*c920*/  @!P0 STG.E.U8 desc[UR14][R24.64+0x28], R33 ;  /* 0x0000282118008986 */ /* 0x0001e2000c10110e */
[C---:B------:R-:W-:Y:S01]  /*c930*/  ISETP.LT.OR P0, PT, R41.reuse, 0x31, !P3 ;  /* 0x000000312900780c */ /* 0x040fe20005f01670 */
[----:B------:R-:W-:Y:S01]  /*c940*/  FMUL R196, R196, UR20 ;  /* 0x00000014c4c47c20 */ /* 0x000fe20008400000 */
[----:B------:R-:W-:Y:S01]  /*c950*/  F2FP.SATFINITE.E4M3.F32.PACK_AB_MERGE_C R197, RZ, R197, RZ ;  /* 0x000000c5ffc5723e */ /* 0x000fe200048070ff */
        /* <DEDUP_REMOVED lines=59> */
[C---:B------:R-:W-:Y:S01]  /*cd10*/  ISETP.LT.OR P6, PT, R41.reuse, 0x4a, !P2 ;  /* 0x0000004a2900780c */ /* 0x040fe200057c1670 */
        /* <DEDUP_REMOVED lines=57> */
[----:B------:R-:W-:Y:S01]  /*d0b0*/  ISETP.LT.OR P5, PT, R41, 0x61, !P3 ;  /* 0x000000612900780c */ /* 0x000fe20005fa1670 */
[----:B------:R-:W-:Y:S01]  /*d0c0*/  FMUL R161, R161, UR20 ;  /* 0x00000014a1a17c20 */ /* 0x000fe20008400000 */
[----:B0-----:R-:W-:Y:S01]  /*d0d0*/  F2FP.SATFINITE.E4M3.F32.PACK_AB_MERGE_C R33, RZ, R178, RZ ;  /* 0x000000b2ff21723e */ /* 0x001fe200048070ff */
[----:B------:R-:W-:Y:S01]  /*d0e0*/  FMUL R160, R160, UR20 ;  /* 0x00000014a0a07c20 */ /* 0x000fe20008400000 */
[----:B------:R-:W-:Y:S01]  /*d0f0*/  FMUL R159, R159, UR20 ;  /* 0x000000149f9f7c20 */ /* 0x000fe20008400000 */
[----:B------:R-:W-:Y:S01]  /*d100*/  FMUL R157, R157, UR20 ;  /* 0x000000149d9d7c20 */ /* 0x000fe20008400000 */
[----:B------:R-:W-:Y:S01]  /*d110*/  F2FP.SATFINITE.E4M3.F32.PACK_AB_MERGE_C R161, RZ, R161, RZ ;  /* 0x000000a1ffa1723e */ /* 0x000fe200048070ff */
[----:B------:R-:W-:Y:S01]  /*d120*/  FMUL R158, R158, UR20 ;  /* 0x000000149e9e7c20 */ /* 0x000fe20008400000 */
[----:B------:R-:W-:Y:S01]  /*d130*/  FMUL R156, R156, UR20 ;  /* 0x000000149c9c7c20 */ /* 0x000fe20008400000 */
[----:B------:R-:W-:Y:S01]  /*d140*/  @!P6 STG.E.U8 desc[UR14][R24.64+0x61], R177 ;  /* 0x000061b11800e986 */ /* 0x000fe2000c10110e */
[----:B------:R-:W-:Y:S01]  /*d150*/  ISETP.LT.OR P6, PT, R41, 0x69, !P3 ;  /* 0x000000692900780c */ /* 0x000fe20005fc1670 */
[----:B------:R-:W-:Y:S01]  /*d160*/  FMUL R155, R155, UR20 ;  /* 0x000000149b9b7c20 */ /* 0x000fe20008400000 */
[----:B-1----:R-:W-:Y:S01]  /*d170*/  F2FP.SATFINITE.E4M3.F32.PACK_AB_MERGE_C R35, RZ, R176, RZ ;  /* 0x000000b0ff23723e */ /* 0x002fe200048070ff */
[----:B------:R0:W-:Y:S01]  /*d180*/  @!P5 STG.E.U8 desc[UR14][R24.64+0x60], R33 ;  /* 0x000060211800d986 */ /* 0x0001e2000c10110e */
        /* <DEDUP_REMOVED lines=16> */
[----:B-1----:R-:W-:Y:S01]  /*d290*/  F2FP.SATFINITE.E4M3.F32.PACK_AB_MERGE_C R35, RZ, R170, RZ ;  /* 0x000000aaff23723e */ /* 0x002fe200048070ff */
[----:B------:R-:W-:Y:S01]  /*d2a0*/  @!P0 STG.E.U8 desc[UR14][R24.64+0x69], R173 ;  /* 0x000069ad18008986 */ /* 0x000fe2000c10110e */
        /* <DEDUP_REMOVED lines=12> */
[----:B------:R-:W-:Y:S01]  /*d370*/  ISETP.LT.OR P6, PT, R41, 0x79, !P3 ;  /* 0x000000792900780c */ /* 0x000fe20005fc1670 */
[----:B------:R-:W-:Y:S01]  /*d380*/  FMUL R17, R17, UR20 ;  /* 0x0000001411117c20 */ /* 0x000fe20008400000 */
[----:B------:R-:W-:Y:S01]  /*d390*/  ISETP.LT.OR P3, PT, R41, 0x7a, !P3 ;  /* 0x0000007a2900780c */ /* 0x000fe20005f61670 */
[----:B------:R-:W-:Y:S01]  /*d3a0*/  @!P0 STG.E.U8 desc[UR14][R24.64+0x71], R169 ;  /* 0x000071a918008986 */ /* 0x000fe2000c10110e */
[----:B0-----:R-:W-:Y:S01]  /*d3b0*/  F2FP.SATFINITE.E4M3.F32.PACK_AB_MERGE_C R33, RZ, R168, RZ ;  /* 0x000000a8ff21723e */ /* 0x001fe200048070ff */
[----:B------:R-:W-:Y:S01]  /*d3c0*/  FMUL R18, R18, UR20 ;  /* 0x0000001412127c20 */ /* 0x000fe20008400000 */
[----:B------:R-:W-:Y:S01]  /*d3d0*/  ISETP.GE.AND P0, PT, R42, 0x89, PT ;  /* 0x000000892a00780c */ /* 0x000fe20003f06270 */
[----:B------:R-:W-:Y:S01]  /*d3e0*/  FMUL R16, R16, UR20 ;  /* 0x0000001410107c20 */ /* 0x000fe20008400000 */
[----:B------:R-:W-:Y:S01]  /*d3f0*/  F2FP.SATFINITE.E4M3.F32.PACK_AB_MERGE_C R21, RZ, R21, RZ ;  /* 0x00000015ff15723e */ /* 0x000fe200048070ff */
[----:B------:R0:W-:Y:S01]  /*d400*/  @!P1 STG.E.U8 desc[UR14][R26.64+0x70], R33 ;  /* 0x000070211a009986 */ /* 0x0001e2000c10110e */
[----:B------:R-:W-:Y:S01]  /*d410*/  ISETP.GE.AND P1, PT, R42, 0x81, PT ;  /* 0x000000812a00780c */ /* 0x000fe20003f26270 */
[----:B------:R-:W-:Y:S01]  /*d420*/  FMUL R15, R15, UR20 ;  /* 0x000000140f0f7c20 */ /* 0x000fe20008400000 */
[----:B-1----:R-:W-:Y:S01]  /*d430*/  F2FP.SATFINITE.E4M3.F32.PACK_AB_MERGE_C R35, RZ, R166, RZ ;  /* 0x000000a6ff23723e */ /* 0x002fe200048070ff */
[----:B------:R-:W-:Y:S01]  /*d440*/  @!P5 STG.E.U8 desc[UR14][R26.64+0x71], R167 ;  /* 0x000071a71a00d986 */ /* 0x000fe2000c10110e */
[----:B------:R-:W-:Y:S01]  /*d450*/  ISETP.LT.OR P5, PT, R41, 0x79, !P2 ;  /* 0x000000792900780c */ /* 0x000fe200057a1670 */
[----:B------:R-:W-:Y:S01]  /*d460*/  FMUL R13, R13, UR20 ;  /* 0x000000140d0d7c20 */ /* 0x000fe20008400000 */
[C---:B------:R-:W-:Y:S01]  /*d470*/  ISETP.LT.OR P2, PT, R41.reuse, 0x7a, !P2 ;  /* 0x0000007a2900780c */ /* 0x040fe20005741670 */
        /* <DEDUP_REMOVED lines=9> */
[----:B------:R-:W-:Y:S01]  /*d510*/  F2FP.SATFINITE.E4M3.F32.PACK_AB_MERGE_C R17, RZ, R17, RZ ;  /* 0x00000011ff11723e */ /* 0x000fe200048070ff */
[----:B------:R-:W-:Y:S01]  /*d520*/  @!P5 STG.E.U8 desc[UR14][R26.64+0x78], R37 ;  /* 0x000078251a00d986 */ /* 0x000fe2000c10110e */
[----:B------:R-:W-:Y:S01]  /*d530*/  ISETP.LT.OR P5, PT, R41, 0x1, !P0 ;  /* 0x000000012900780c */ /* 0x000fe200047a1670 */
[----:B------:R-:W-:Y:S01]  /*d540*/  FMUL R9, R9, UR20 ;  /* 0x0000001409097c20 */ /* 0x000fe20008400000 */
[----:B------:R-:W-:Y:S01]  /*d550*/  F2FP.SATFINITE.E4M3.F32.PACK_AB_MERGE_C R15, RZ, R15, RZ ;  /* 0x0000000fff0f723e */ /* 0x000fe200048070ff */
[----:B------:R0:W-:Y:S01]  /*d560*/  @!P2 STG.E.U8 desc[UR14][R26.64+0x79], R163 ;  /* 0x000079a31a00a986 */ /* 0x0001e2000c10110e */
[C---:B------:R-:W-:Y:S01]  /*d570*/  ISETP.LT.OR P2, PT, R41.reuse, 0xa, !P1 ;  /* 0x0000000a2900780c */ /* 0x040fe20004f41670 */
        /* <DEDUP_REMOVED lines=9> */
[----:B------:R-:W-:Y:S01]  /*d610*/  F2FP.SATFINITE.E4M3.F32.PACK_AB_MERGE_C R11, RZ, R11, RZ ;  /* 0x0000000bff0b723e */ /* 0x000fe200048070ff */
[----:B------:R2:W-:Y:S01]  /*d620*/  @!P5 STG.E.U8 desc[UR14][R30.64], R33 ;  /* 0x000000211e00d986 */ /* 0x0005e2000c10110e */
[----:B------:R-:W-:Y:S01]  /*d630*/  ISETP.LT.OR P5, PT, R41, 0x9, !P0 ;  /* 0x000000092900780c */ /* 0x000fe200047a1670 */
[----:B------:R-:W-:Y:S01]  /*d640*/  FMUL R5, R5, UR20 ;  /* 0x0000001405057c20 */ /* 0x000fe20008400000 */
[----:B0-----:R-:W-:Y:S01]  /*d650*/  F2FP.SATFINITE.E4M3.F32.PACK_AB_MERGE_C R27, RZ, R156, RZ ;  /* 0x0000009cff1b723e */ /* 0x001fe200048070ff */
[----:B-----5:R-:W-:Y:S01]  /*d660*/  FMUL R0, R0, UR20 ;  /* 0x0000001400007c20 */ /* 0x020fe20008400000 */
[----:B------:R-:W-:Y:S01]  /*d670*/  F2FP.SATFINITE.E4M3.F32.PACK_AB_MERGE_C R9, RZ, R9, RZ ;  /* 0x00000009ff09723e */ /* 0x000fe200048070ff */
[----:B------:R-:W-:Y:S01]  /*d680*/  FMUL R6, R6, UR20 ;  /* 0x0000001406067c20 */ /* 0x000fe20008400000 */
[----:B------:R-:W-:Y:S01]  /*d690*/  F2FP.SATFINITE.E4M3.F32.PACK_AB_MERGE_C R7, RZ, R7, RZ ;  /* 0x00000007ff07723e */ /* 0x000fe200048070ff */
[----:B------:R-:W4:Y:S01]  /*d6a0*/  LDL.LU R221, [R1+0x14] ;  /* 0x0000140001dd7983 */ /* 0x000f220000300800 */
[----:B-1----:R-:W-:Y:S01]  /*d6b0*/  F2FP.SATFINITE.E4M3.F32.PACK_AB_MERGE_C R25, RZ, R158, RZ ;  /* 0x0000009eff19723e */ /* 0x002fe200048070ff */
[----:B------:R-:W-:Y:S01]  /*d6c0*/  FMUL R2, R2, UR20 ;  /* 0x0000001402027c20 */ /* 0x000fe20008400000 */
[----:B------:R-:W-:Y:S01]  /*d6d0*/  F2FP.SATFINITE.E4M3.F32.PACK_AB_MERGE_C R5, RZ, R5, RZ ;  /* 0x00000005ff05723e */ /* 0x000fe200048070ff */
[----:B------:R-:W-:Y:S01]  /*d6e0*/  @!P6 STG.E.U8 desc[UR14][R30.64+0x1], R159 ;  /* 0x0000019f1e00e986 */ /* 0x000fe2000c10110e */
[----:B------:R-:W-:Y:S01]  /*d6f0*/  ISETP.LT.OR P6, PT, R41, 0xa, !P0 ;  /* 0x0000000a2900780c */ /* 0x000fe200047c1670 */
[----:B------:R-:W-:Y:S01]  /*d700*/  FMUL R3, R3, UR20 ;  /* 0x0000001403037c20 */ /* 0x000fe20008400000 */
[----:B--2---:R-:W-:Y:S01]  /*d710*/  F2FP.SATFINITE.E4M3.F32.PACK_AB_MERGE_C R33, RZ, R152, RZ ;  /* 0x00000098ff21723e */ /* 0x004fe200048070ff */
[----:B------:R-:W-:Y:S01]  /*d720*/  @!P2 STG.E.U8 desc[UR14][R28.64+0x9], R157 ;  /* 0x0000099d1c00a986 */ /* 0x000fe2000c10110e */
[----:B------:R-:W-:Y:S01]  /*d730*/  ISETP.LT.OR P2, PT, R41, 0x12, !P1 ;  /* 0x000000122900780c */ /* 0x000fe20004f41670 */
[----:B------:R-:W-:-:S02]  /*d740*/  FMUL R4, R4, UR20 ;  /* 0x0000001404047c20 */ /* 0x000fc40008400000 */
[----:B------:R0:W-:Y:S01]  /*d750*/  @!P3 STG.E.U8 desc[UR14][R28.64+0x8], R25 ;  /* 0x000008191c00b986 */ /* 0x0001e2000c10110e */
[----:B------:R-:W-:-:S03]  /*d760*/  ISETP.LT.OR P3, PT, R41, 0x11, !P1 ;  /* 0x000000112900780c */ /* 0x000fc60004f61670 */
[----:B------:R1:W-:Y:S01]  /*d770*/  @!P5 STG.E.U8 desc[UR14][R30.64+0x8], R27 ;  /* 0x0000081b1e00d986 */ /* 0x0003e2000c10110e */
[----:B------:R-:W-:-:S03]  /*d780*/  ISETP.LT.OR P5, PT, R41, 0x11, !P0 ;  /* 0x000000112900780c */ /* 0x000fc600047a1670 */
[----:B------:R-:W-:Y:S01]  /*d790*/  @!P6 STG.E.U8 desc[UR14][R30.64+0x9], R155 ;  /* 0x0000099b1e00e986 */ /* 0x000fe2000c10110e */
[----:B------:R-:W-:-:S03]  /*d7a0*/  ISETP.LT.OR P6, PT, R41, 0x12, !P0 ;  /* 0x000000122900780c */ /* 0x000fc600047c1670 */
[----:B------:R-:W-:Y:S01]  /*d7b0*/  @!P2 STG.E.U8 desc[UR14][R28.64+0x11], R153 ;  /* 0x000011991c00a986 */ /* 0x000fe2000c10110e */
[----:B------:R-:W-:Y:S02]  /*d7c0*/  ISETP.LT.OR P2, PT, R41, 0x1a, !P1 ;  /* 0x0000001a2900780c */ /* 0x000fe40004f41670 */
[----:B0-----:R-:W-:Y:S01]  /*d7d0*/  F2FP.SATFINITE.E4M3.F32.PACK_AB_MERGE_C R25, RZ, R154, RZ ;  /* 0x0000009aff19723e */ /* 0x001fe200048070ff */
[----:B------:R-:W2:Y:S01]  /*d7e0*/  LDL.LU R220, [R1+0x18] ;  /* 0x0000180001dc7983 */ /* 0x000ea20000300800 */
[----:B-1----:R-:W-:-:S03]  /*d7f0*/  F2FP.SATFINITE.E4M3.F32.PACK_AB_MERGE_C R27, RZ, R20, RZ ;  /* 0x00000014ff1b723e */ /* 0x002fc600048070ff */
[----:B------:R0:W-:Y:S01]  /*d800*/  @!P3 STG.E.U8 desc[UR14][R28.64+0x10], R25 ;  /* 0x000010191c00b986 */ /* 0x0001e2000c10110e */
[----:B------:R-:W-:-:S03]  /*d810*/  ISETP.LT.OR P3, PT, R41, 0x19, !P1 ;  /* 0x000000192900780c */ /* 0x000fc60004f61670 */
[----:B------:R-:W-:Y:S01]  /*d820*/  @!P5 STG.E.U8 desc[UR14][R30.64+0x10], R33 ;  /* 0x000010211e00d986 */ /* 0x000fe2000c10110e */
[----:B------:R-:W-:-:S03]  /*d830*/  ISETP.LT.OR P5, PT, R41, 0x19, !P0 ;  /* 0x000000192900780c */ /* 0x000fc600047a1670 */
[----:B------:R1:W-:Y:S01]  /*d840*/  @!P6 STG.E.U8 desc[UR14][R30.64+0x11], R23 ;  /* 0x000011171e00e986 */ /* 0x0003e2000c10110e */
[----:B------:R-:W-:-:S03]  /*d850*/  ISETP.LT.OR P6, PT, R41, 0x1a, !P0 ;  /* 0x0000001a2900780c */ /* 0x000fc600047c1670 */
[----:B------:R3:W-:Y:S01]  /*d860*/  @!P2 STG.E.U8 desc[UR14][R28.64+0x19], R21 ;  /* 0x000019151c00a986 */ /* 0x0007e2000c10110e */
[C---:B------:R-:W-:Y:S02]  /*d870*/  ISETP.LT.OR P2, PT, R41.reuse, 0x22, !P1 ;  /* 0x000000222900780c */ /* 0x040fe40004f41670 */
[----:B0-----:R-:W-:Y:S01]  /*d880*/  F2FP.SATFINITE.E4M3.F32.PACK_AB_MERGE_C R25, RZ, R22, RZ ;  /* 0x00000016ff19723e */ /* 0x001fe200048070ff */
[----:B------:R-:W2:Y:S04]  /*d890*/  LDL.LU R222, [R1+0x1c] ;  /* 0x00001c0001de7983 */ /* 0x000ea80000300800 */
[----:B------:R-:W-:Y:S01]  /*d8a0*/  @!P3 STG.E.U8 desc[UR14][R28.64+0x18], R25 ;  /* 0x000018191c00b986 */ /* 0x000fe2000c10110e */
[C---:B------:R-:W-:Y:S02]  /*d8b0*/  ISETP.LT.OR P3, PT, R41.reuse, 0x21, !P1 ;  /* 0x000000212900780c */ /* 0x040fe40004f61670 */
[----:B-1----:R-:W-:Y:S01]  /*d8c0*/  F2FP.SATFINITE.E4M3.F32.PACK_AB_MERGE_C R23, RZ, R18, RZ ;  /* 0x00000012ff17723e */ /* 0x002fe200048070ff */
[----:B------:R-:W-:Y:S01]  /*d8d0*/  @!P5 STG.E.U8 desc[UR14][R30.64+0x18], R27 ;  /* 0x0000181b1e00d986 */ /* 0x000fe2000c10110e */
[----:B------:R-:W-:-:S02]  /*d8e0*/  ISETP.LT.OR P5, PT, R41, 0x21, !P0 ;  /* 0x000000212900780c */ /* 0x000fc400047a1670 */
[----:B---3--:R-:W-:Y:S01]  /*d8f0*/  F2FP.SATFINITE.E4M3.F32.PACK_AB_MERGE_C R21, RZ, R16, RZ ;  /* 0x00000010ff15723e */ /* 0x008fe200048070ff */
[----:B------:R0:W-:Y:S01]  /*d900*/  @!P6 STG.E.U8 desc[UR14][R30.64+0x19], R19 ;  /* 0x000019131e00e986 */ /* 0x0001e2000c10110e */
[----:B------:R-:W-:-:S03]  /*d910*/  ISETP.LT.OR P6, PT, R41, 0x22, !P0 ;  /* 0x000000222900780c */ /* 0x000fc600047c1670 */
[----:B------:R1:W-:Y:S01]  /*d920*/  @!P2 STG.E.U8 desc[UR14][R28.64+0x21], R17 ;  /* 0x000021111c00a986 */ /* 0x0003e2000c10110e */
[----:B------:R-:W-:-:S03]  /*d930*/  ISETP.LT.OR P2, PT, R41, 0x2a, !P1 ;  /* 0x0000002a2900780c */ /* 0x000fc60004f41670 */
[----:B------:R-:W-:Y:S01]  /*d940*/  @!P3 STG.E.U8 desc[UR14][R28.64+0x20], R23 ;  /* 0x000020171c00b986 */ /* 0x000fe2000c10110e */
[----:B------:R-:W-:-:S03]  /*d950*/  ISETP.LT.OR P3, PT, R41, 0x29, !P1 ;  /* 0x000000292900780c */ /* 0x000fc60004f61670 */
[----:B------:R-:W-:Y:S01]  /*d960*/  @!P5 STG.E.U8 desc[UR14][R30.64+0x20], R21 ;  /* 0x000020151e00d986 */ /* 0x000fe2000c10110e */
[C---:B------:R-:W-:Y:S02]  /*d970*/  ISETP.LT.OR P5, PT, R41.reuse, 0x29, !P0 ;  /* 0x000000292900780c */ /* 0x040fe400047a1670 */
[----:B0-----:R-:W-:Y:S01]  /*d980*/  F2FP.SATFINITE.E4M3.F32.PACK_AB_MERGE_C R19, RZ, R14, RZ ;  /* 0x0000000eff13723e */ /* 0x001fe200048070ff */
[----:B------:R0:W-:Y:S01]  /*d990*/  @!P6 STG.E.U8 desc[UR14][R30.64+0x21], R15 ;  /* 0x0000210f1e00e986 */ /* 0x0001e2000c10110e */
[C---:B------:R-:W-:Y:S02]  /*d9a0*/  ISETP.LT.OR P6, PT, R41.reuse, 0x2a, !P0 ;  /* 0x0000002a2900780c */ /* 0x040fe400047c1670 */
[----:B-1----:R-:W-:Y:S01]  /*d9b0*/  F2FP.SATFINITE.E4M3.F32.PACK_AB_MERGE_C R17, RZ, R12, RZ ;  /* 0x0000000cff11723e */ /* 0x002fe200048070ff */
        /* <DEDUP_REMOVED lines=15> */
[----:B0-----:R-:W-:Y:S02]  /*dab0*/  F2FP.SATFINITE.E4M3.F32.PACK_AB_MERGE_C R11, RZ, R6, RZ ;  /* 0x00000006ff0b723e */ /* 0x001fe400048070ff */
[C---:B------:R-:W-:Y:S01]  /*dac0*/  ISETP.LT.OR P5, PT, R41.reuse, 0x39, !P0 ;  /* 0x000000392900780c */ /* 0x040fe200047a1670 */
[----:B------:R0:W-:Y:S01]  /*dad0*/  @!P6 STG.E.U8 desc[UR14][R30.64+0x31], R7 ;  /* 0x000031071e00e986 */ /* 0x0001e2000c10110e */
[----:B-1----:R-:W-:Y:S02]  /*dae0*/  F2FP.SATFINITE.E4M3.F32.PACK_AB_MERGE_C R9, RZ, R4, RZ ;  /* 0x00000004ff09723e */ /* 0x002fe400048070ff */
[----:B------:R-:W-:Y:S01]  /*daf0*/  ISETP.LT.OR P6, PT, R41, 0x3a, !P0 ;  /* 0x0000003a2900780c */ /* 0x000fe200047c1670 */
[----:B------:R1:W-:Y:S04]  /*db00*/  @!P2 STG.E.U8 desc[UR14][R28.64+0x39], R5 ;  /* 0x000039051c00a986 */ /* 0x0003e8000c10110e */
[----:B------:R3:W-:Y:S01]  /*db10*/  @!P3 STG.E.U8 desc[UR14][R28.64+0x38], R11 ;  /* 0x0000380b1c00b986 */ /* 0x0007e2000c10110e */
[----:B------:R-:W-:Y:S01]  /*db20*/  FMUL R4, R227, UR20 ;  /* 0x00000014e3047c20 */ /* 0x000fe20008400000 */
[----:B------:R-:W-:-:S02]  /*db30*/  ISETP.LT.OR P3, PT, R41, 0x41, !P1 ;  /* 0x000000412900780c */ /* 0x000fc40004f61670 */
[----:B0-----:R-:W-:Y:S02]  /*db40*/  F2FP.SATFINITE.E4M3.F32.PACK_AB_MERGE_C R7, RZ, R3, RZ ;  /* 0x00000003ff07723e */ /* 0x001fe400048070ff */
[----:B-1----:R-:W-:Y:S01]  /*db50*/  F2FP.SATFINITE.E4M3.F32.PACK_AB_MERGE_C R5, RZ, R0, RZ ;  /* 0x00000000ff05723e */ /* 0x002fe200048070ff */
[----:B------:R-:W-:Y:S01]  /*db60*/  FMUL R0, R223, UR20 ;  /* 0x00000014df007c20 */ /* 0x000fe20008400000 */
[----:B------:R-:W-:Y:S01]  /*db70*/  ISETP.LT.OR P2, PT, R41, 0x42, !P1 ;  /* 0x000000422900780c */ /* 0x000fe20004f41670 */
[----:B------:R-:W2:Y:S01]  /*db80*/  LDL.LU R223, [R1+0x20] ;  /* 0x0000200001df7983 */ /* 0x000ea20000300800 */
[----:B---3--:R-:W-:Y:S02]  /*db90*/  F2FP.SATFINITE.E4M3.F32.PACK_AB_MERGE_C R11, RZ, R2, RZ ;  /* 0x00000002ff0b723e */ /* 0x008fe400048070ff */
[----:B------:R-:W-:Y:S01]  /*dba0*/  F2FP.SATFINITE.E4M3.F32.PACK_AB_MERGE_C R13, RZ, R0, RZ ;  /* 0x00000000ff0d723e */ /* 0x000fe200048070ff */
[----:B----4-:R-:W-:Y:S01]  /*dbb0*/  FMUL R0, R225, UR20 ;  /* 0x00000014e1007c20 */ /* 0x010fe20008400000 */
[----:B------:R-:W-:Y:S01]  /*dbc0*/  FMUL R2, R224, UR20 ;  /* 0x00000014e0027c20 */ /* 0x000fe20008400000 */
[----:B------:R-:W3:Y:S04]  /*dbd0*/  LDL.LU R225, [R1+0x24] ;  /* 0x0000240001e17983 */ /* 0x000ee80000300800 */
[----:B------:R-:W4:Y:S01]  /*dbe0*/  LDL.LU R224, [R1+0x28] ;  /* 0x0000280001e07983 */ /* 0x000f220000300800 */
[----:B------:R-:W-:-:S03]  /*dbf0*/  FMUL R3, R226, UR20 ;  /* 0x00000014e2037c20 */ /* 0x000fc60008400000 */
[----:B------:R-:W4:Y:S04]  /*dc00*/  LDL.LU R226, [R1+0x2c] ;  /* 0x00002c0001e27983 */ /* 0x000f280000300800 */
[----:B------:R-:W4:Y:S04]  /*dc10*/  LDL.LU R227, [R1+0x30] ;  /* 0x0000300001e37983 */ /* 0x000f280000300800 */
[----:B------:R-:W-:Y:S01]  /*dc20*/  @!P5 STG.E.U8 desc[UR14][R30.64+0x38], R9 ;  /* 0x000038091e00d986 */ /* 0x000fe2000c10110e */
[----:B------:R-:W-:-:S03]  /*dc30*/  ISETP.LT.OR P5, PT, R41, 0x41, !P0 ;  /* 0x000000412900780c */ /* 0x000fc600047a1670 */
[----:B------:R0:W-:Y:S01]  /*dc40*/  @!P6 STG.E.U8 desc[UR14][R30.64+0x39], R7 ;  /* 0x000039071e00e986 */ /* 0x0001e2000c10110e */
[----:B------:R-:W-:-:S03]  /*dc50*/  ISETP.LT.OR P6, PT, R41, 0x42, !P0 ;  /* 0x000000422900780c */ /* 0x000fc600047c1670 */
[----:B------:R-:W-:Y:S01]  /*dc60*/  @!P3 STG.E.U8 desc[UR14][R28.64+0x40], R11 ;  /* 0x0000400b1c00b986 */ /* 0x000fe2000c10110e */
[----:B------:R-:W-:-:S03]  /*dc70*/  ISETP.LT.OR P3, PT, R41, 0x49, !P1 ;  /* 0x000000492900780c */ /* 0x000fc60004f61670 */
[----:B------:R1:W-:Y:S01]  /*dc80*/  @!P2 STG.E.U8 desc[UR14][R28.64+0x41], R5 ;  /* 0x000041051c00a986 */ /* 0x0003e2000c10110e */
[----:B0-----:R-:W-:-:S03]  /*dc90*/  F2FP.SATFINITE.E4M3.F32.PACK_AB_MERGE_C R7, RZ, R0, RZ ;  /* 0x00000000ff07723e */ /* 0x001fc600048070ff */
[----:B------:R-:W-:Y:S01]  /*dca0*/  @!P5 STG.E.U8 desc[UR14][R30.64+0x40], R13 ;  /* 0x0000400d1e00d986 */ /* 0x000fe2000c10110e */
[C---:B------:R-:W-:Y:S02]  /*dcb0*/  ISETP.LT.OR P2, PT, R41.reuse, 0x4a, !P1 ;  /* 0x0000004a2900780c */ /* 0x040fe40004f41670 */
[----:B-1----:R-:W-:Y:S01]  /*dcc0*/  F2FP.SATFINITE.E4M3.F32.PACK_AB_MERGE_C R5, RZ, R2, RZ ;  /* 0x00000002ff05723e */ /* 0x002fe200048070ff */
[----:B------:R0:W-:Y:S01]  /*dcd0*/  @!P6 STG.E.U8 desc[UR14][R30.64+0x41], R7 ;  /* 0x000041071e00e986 */ /* 0x0001e2000c10110e */
[C---:B------:R-:W-:Y:S02]  /*dce0*/  ISETP.LT.OR P5, PT, R41.reuse, 0x49, !P0 ;  /* 0x000000492900780c */ /* 0x040fe400047a1670 */
[C---:B------:R-:W-:Y:S01]  /*dcf0*/  ISETP.LT.OR P6, PT, R41.reuse, 0x4a, !P0 ;  /* 0x0000004a2900780c */ /* 0x040fe200047c1670 */
[----:B------:R1:W-:Y:S01]  /*dd00*/  @!P3 STG.E.U8 desc[UR14][R28.64+0x48], R5 ;  /* 0x000048051c00b986 */ /* 0x0003e2000c10110e */
[----:B------:R-:W-:Y:S02]  /*dd10*/  ISETP.LT.OR P3, PT, R41, 0x51, !P1 ;  /* 0x000000512900780c */ /* 0x000fe40004f61670 */
[----:B------:R-:W-:-:S02]  /*dd20*/  F2FP.SATFINITE.E4M3.F32.PACK_AB_MERGE_C R9, RZ, R3, RZ ;  /* 0x00000003ff09723e */ /* 0x000fc400048070ff */
[----:B------:R-:W-:-:S03]  /*dd30*/  F2FP.SATFINITE.E4M3.F32.PACK_AB_MERGE_C R11, RZ, R4, RZ ;  /* 0x00000004ff0b723e */ /* 0x000fc600048070ff */
[----:B------:R1:W-:Y:S04]  /*dd40*/  @!P2 STG.E.U8 desc[UR14][R28.64+0x49], R9 ;  /* 0x000049091c00a986 */ /* 0x0003e8000c10110e */
[----:B------:R-:W-:Y:S01]  /*dd50*/  @!P5 STG.E.U8 desc[UR14][R30.64+0x48], R11 ;  /* 0x0000480b1e00d986 */ /* 0x000fe2000c10110e */
[----:B------:R-:W-:-:S03]  /*dd60*/  FMUL R0, R221, UR20 ;  /* 0x00000014dd007c20 */ /* 0x000fc60008400000 */
[----:B------:R-:W4:Y:S02]  /*dd70*/  LDL.LU R221, [R1+0x34] ;  /* 0x0000340001dd7983 */ /* 0x000f240000300800 */
[----:B0-----:R-:W-:-:S05]  /*dd80*/  F2FP.SATFINITE.E4M3.F32.PACK_AB_MERGE_C R7, RZ, R0, RZ ;  /* 0x00000000ff07723e */ /* 0x001fca00048070ff */
[----:B------:R-:W-:Y:S01]  /*dd90*/  @!P6 STG.E.U8 desc[UR14][R30.64+0x49], R7 ;  /* 0x000049071e00e986 */ /* 0x000fe2000c10110e */
[----:B--2---:R-:W-:-:S03]  /*dda0*/  FMUL R2, R220, UR20 ;  /* 0x00000014dc027c20 */ /* 0x004fc60008400000 */
[----:B------:R-:W2:Y:S02]  /*ddb0*/  LDL.LU R220, [R1+0x38] ;  /* 0x0000380001dc7983 */ /* 0x000ea40000300800 */
[----:B-1----:R-:W-:-:S05]  /*ddc0*/  F2FP.SATFINITE.E4M3.F32.PACK_AB_MERGE_C R5, RZ, R2, RZ ;  /* 0x00000002ff05723e */ /* 0x002fca00048070ff */
[----:B------:R0:W-:Y:S01]  /*ddd0*/  @!P3 STG.E.U8 desc[UR14][R28.64+0x50], R5 ;  /* 0x000050051c00b986 */ /* 0x0001e2000c10110e */
[----:B------:R-:W-:-:S03]  /*dde0*/  FMUL R3, R222, UR20 ;  /* 0x00000014de037c20 */ /* 0x000fc60008400000 */
[----:B------:R-:W2:Y:S02]  /*ddf0*/  LDL.LU R222, [R1+0x3c] ;  /* 0x00003c0001de7983 */ /* 0x000ea40000300800 */
[----:B------:R-:W-:Y:S01]  /*de00*/  F2FP.SATFINITE.E4M3.F32.PACK_AB_MERGE_C R9, RZ, R3, RZ ;  /* 0x00000003ff09723e */ /* 0x000fe200048070ff */
[----:B------:R-:W-:Y:S02]  /*de10*/  FMUL R0, R223, UR20 ;  /* 0x00000014df007c20 */ /* 0x000fe40008400000 */
[----:B------:R-:W2:Y:S03]  /*de20*/  LDL.LU R223, [R1+0x40] ;  /* 0x0000400001df7983 */ /* 0x000ea60000300800 */
[----:B------:R-:W-:Y:S01]  /*de30*/  F2FP.SATFINITE.E4M3.F32.PACK_AB_MERGE_C R13, RZ, R0, RZ ;  /* 0x00000000ff0d723e */ /* 0x000fe200048070ff */
[----:B---3--:R-:W-:Y:S02]  /*de40*/  FMUL R2, R225, UR20 ;  /* 0x00000014e1027c20 */ /* 0x008fe40008400000 */
[----:B------:R-:W3:Y:S01]  /*de50*/  LDL.LU R225, [R1+0x44] ;  /* 0x0000440001e17983 */ /* 0x000ee20000300800 */
[----:B----4-:R-:W-:-:S03]  /*de60*/  FMUL R0, R224, UR20 ;  /* 0x00000014e0007c20 */ /* 0x010fc60008400000 */
[----:B------:R-:W4:Y:S01]  /*de70*/  LDL.LU R224, [R1+0x48] ;  /* 0x0000480001e07983 */ /* 0x000f220000300800 */
[----:B------:R-:W-:Y:S01]  /*de80*/  FMUL R3, R226, UR20 ;  /* 0x00000014e2037c20 */ /* 0x000fe20008400000 */
[----:B0-----:R-:W-:Y:S02]  /*de90*/  F2FP.SATFINITE.E4M3.F32.PACK_AB_MERGE_C R5, RZ, R0, RZ ;  /* 0x00000000ff05723e */ /* 0x001fe400048070ff */
[----:B------:R-:W4:Y:S01]  /*dea0*/  LDL.LU R226, [R1+0x4c] ;  /* 0x00004c0001e27983 */ /* 0x000f220000300800 */
[----:B------:R-:W-:-:S03]  /*deb0*/  FMUL R0, R227, UR20 ;  /* 0x00000014e3007c20 */ /* 0x000fc60008400000 */
[----:B------:R-:W4:Y:S01]  /*dec0*/  LDL.LU R227, [R1+0x50] ;  /* 0x0000500001e37983 */ /* 0x000f220000300800 */
[C---:B------:R-:W-:Y:S02]  /*ded0*/  ISETP.LT.OR P2, PT, R41.reuse, 0x52, !P1 ;  /* 0x000000522900780c */ /* 0x040fe40004f41670 */
[C---:B------:R-:W-:Y:S01]  /*dee0*/  ISETP.LT.OR P6, PT, R41.reuse, 0x52, !P0 ;  /* 0x000000522900780c */ /* 0x040fe200047c1670 */
[----:B------:R-:W4:Y:S01]  /*def0*/  LDL.LU R219, [R1+0x54] ;  /* 0x0000540001db7983 */ /* 0x000f220000300800 */
[C---:B------:R-:W-:Y:S02]  /*df00*/  ISETP.LT.OR P5, PT, R41.reuse, 0x51, !P0 ;  /* 0x000000512900780c */ /* 0x040fe400047a1670 */
[----:B------:R-:W-:Y:S02]  /*df10*/  ISETP.LT.OR P3, PT, R41, 0x59, !P1 ;  /* 0x000000592900780c */ /* 0x000fe40004f61670 */
[----:B------:R-:W-:Y:S02]  /*df20*/  F2FP.SATFINITE.E4M3.F32.PACK_AB_MERGE_C R7, RZ, R2, RZ ;  /* 0x00000002ff07723e */ /* 0x000fe400048070ff */
[----:B------:R-:W-:-:S03]  /*df30*/  F2FP.SATFINITE.E4M3.F32.PACK_AB_MERGE_C R11, RZ, R0, RZ ;  /* 0x00000000ff0b723e */ /* 0x000fc600048070ff */
[----:B------:R0:W-:Y:S01]  /*df40*/  @!P2 STG.E.U8 desc[UR14][R28.64+0x51], R9 ;  /* 0x000051091c00a986 */ /* 0x0001e2000c10110e */
[----:B------:R-:W-:-:S03]  /*df50*/  ISETP.LT.OR P2, PT, R41, 0x5a, !P1 ;  /* 0x0000005a2900780c */ /* 0x000fc60004f41670 */
[----:B------:R-:W-:Y:S01]  /*df60*/  @!P6 STG.E.U8 desc[UR14][R30.64+0x51], R7 ;  /* 0x000051071e00e986 */ /* 0x000fe2000c10110e */
[----:B------:R-:W-:-:S03]  /*df70*/  ISETP.LT.OR P6, PT, R41, 0x5a, !P0 ;  /* 0x0000005a2900780c */ /* 0x000fc600047c1670 */
[----:B------:R-:W-:Y:S01]  /*df80*/  @!P5 STG.E.U8 desc[UR14][R30.64+0x50], R13 ;  /* 0x0000500d1e00d986 */ /* 0x000fe2000c10110e */
[----:B0-----:R-:W-:-:S03]  /*df90*/  F2FP.SATFINITE.E4M3.F32.PACK_AB_MERGE_C R9, RZ, R3, RZ ;  /* 0x00000003ff09723e */ /* 0x001fc600048070ff */
[----:B------:R0:W-:Y:S04]  /*dfa0*/  @!P3 STG.E.U8 desc[UR14][R28.64+0x58], R5 ;  /* 0x000058051c00b986 */ /* 0x0001e8000c10110e */
[----:B------:R1:W-:Y:S01]  /*dfb0*/  @!P2 STG.E.U8 desc[UR14][R28.64+0x59], R9 ;  /* 0x000059091c00a986 */ /* 0x0003e2000c10110e */
[----:B------:R-:W-:-:S03]  /*dfc0*/  FMUL R0, R221, UR20 ;  /* 0x00000014dd007c20 */ /* 0x000fc60008400000 */
[----:B------:R-:W4:Y:S02]  /*dfd0*/  LDL.LU R221, [R1+0x58] ;  /* 0x0000580001dd7983 */ /* 0x000f240000300800 */
[----:B0-----:R-:W-:-:S05]  /*dfe0*/  F2FP.SATFINITE.E4M3.F32.PACK_AB_MERGE_C R5, RZ, R0, RZ ;  /* 0x00000000ff05723e */ /* 0x001fca00048070ff */
[----:B------:R0:W-:Y:S01]  /*dff0*/  @!P6 STG.E.U8 desc[UR14][R30.64+0x59], R5 ;  /* 0x000059051e00e986 */ /* 0x0001e2000c10110e */
[----:B--2---:R-:W-:-:S03]  /*e000*/  FMUL R2, R220, UR20 ;  /* 0x00000014dc027c20 */ /* 0x004fc60008400000 */
[----:B------:R-:W2:Y:S02]  /*e010*/  LDL.LU R220, [R1+0x5c] ;  /* 0x00005c0001dc7983 */ /* 0x000ea40000300800 */
[----:B------:R-:W-:Y:S01]  /*e020*/  F2FP.SATFINITE.E4M3.F32.PACK_AB_MERGE_C R7, RZ, R2, RZ ;  /* 0x00000002ff07723e */ /* 0x000fe200048070ff */
[----:B------:R-:W-:Y:S02]  /*e030*/  FMUL R3, R222, UR20 ;  /* 0x00000014de037c20 */ /* 0x000fe40008400000 */
[----:B------:R-:W2:Y:S03]  /*e040*/  LDL.LU R222, [R1+0x60] ;  /* 0x0000600001de7983 */ /* 0x000ea60000300800 */
[----:B-1----:R-:W-:Y:S01]  /*e050*/  F2FP.SATFINITE.E4M3.F32.PACK_AB_MERGE_C R9, RZ, R3, RZ ;  /* 0x00000003ff09723e */ /* 0x002fe200048070ff */
[----:B------:R-:W-:Y:S02]  /*e060*/  FMUL R4, R223, UR20 ;  /* 0x00000014df047c20 */ /* 0x000fe40008400000 */
[----:B------:R-:W2:Y:S01]  /*e070*/  LDL.LU R223, [R1+0x64] ;  /* 0x0000640001df7983 */ /* 0x000ea20000300800 */
[----:B---3--:R-:W-:-:S03]  /*e080*/  FMUL R0, R225, UR20 ;  /* 0x00000014e1007c20 */ /* 0x008fc60008400000 */
[----:B------:R-:W3:Y:S01]  /*e090*/  LDL.LU R225, [R1+0x68] ;  /* 0x0000680001e17983 */ /* 0x000ee20000300800 */
[----:B----4-:R-:W-:Y:S01]  /*e0a0*/  FMUL R2, R224, UR20 ;  /* 0x00000014e0027c20 */ /* 0x010fe20008400000 */
[----:B0-----:R-:W-:Y:S02]  /*e0b0*/  F2FP.SATFINITE.E4M3.F32.PACK_AB_MERGE_C R5, RZ, R0, RZ ;  /* 0x00000000ff05723e */ /* 0x001fe400048070ff */
[----:B------:R-:W4:Y:S01]  /*e0c0*/  LDL.LU R224, [R1+0x6c] ;  /* 0x00006c0001e07983 */ /* 0x000f220000300800 */
[----:B------:R-:W-:-:S03]  /*e0d0*/  FMUL R3, R226, UR20 ;  /* 0x00000014e2037c20 */ /* 0x000fc60008400000 */
[----:B------:R-:W4:Y:S01]  /*e0e0*/  LDL.LU R226, [R1+0x70] ;  /* 0x0000700001e27983 */ /* 0x000f220000300800 */
[----:B------:R-:W-:-:S03]  /*e0f0*/  FMUL R0, R227, UR20 ;  /* 0x00000014e3007c20 */ /* 0x000fc60008400000 */
[----:B------:R-:W4:Y:S01]  /*e100*/  LDL.LU R227, [R1+0x74] ;  /* 0x0000740001e37983 */ /* 0x000f220000300800 */
[C---:B------:R-:W-:Y:S02]  /*e110*/  ISETP.LT.OR P5, PT, R41.reuse, 0x59, !P0 ;  /* 0x000000592900780c */ /* 0x040fe400047a1670 */
[C---:B------:R-:W-:Y:S02]  /*e120*/  ISETP.LT.OR P2, PT, R41.reuse, 0x62, !P1 ;  /* 0x000000622900780c */ /* 0x040fe40004f41670 */
[C---:B------:R-:W-:Y:S02]  /*e130*/  ISETP.LT.OR P3, PT, R41.reuse, 0x61, !P1 ;  /* 0x000000612900780c */ /* 0x040fe40004f61670 */
[----:B------:R-:W-:-:S07]  /*e140*/  ISETP.LT.OR P6, PT, R41, 0x62, !P0 ;  /* 0x000000622900780c */ /* 0x000fce00047c1670 */
[----:B------:R-:W-:Y:S01]  /*e150*/  @!P5 STG.E.U8 desc[UR14][R30.64+0x58], R11 ;  /* 0x0000580b1e00d986 */ /* 0x000fe2000c10110e */
[----:B------:R-:W-:-:S03]  /*e160*/  ISETP.LT.OR P5, PT, R41, 0x61, !P0 ;  /* 0x000000612900780c */ /* 0x000fc600047a1670 */
[----:B------:R0:W-:Y:S01]  /*e170*/  @!P2 STG.E.U8 desc[UR14][R28.64+0x61], R9 ;  /* 0x000061091c00a986 */ /* 0x0001e2000c10110e */
[----:B------:R-:W-:-:S03]  /*e180*/  ISETP.LT.OR P2, PT, R41, 0x6a, !P1 ;  /* 0x0000006a2900780c */ /* 0x000fc60004f41670 */
[----:B------:R1:W-:Y:S01]  /*e190*/  @!P3 STG.E.U8 desc[UR14][R28.64+0x60], R7 ;  /* 0x000060071c00b986 */ /* 0x0003e2000c10110e */
[----:B------:R-:W-:Y:S02]  /*e1a0*/  ISETP.LT.OR P3, PT, R41, 0x69, !P1 ;  /* 0x000000692900780c */ /* 0x000fe40004f61670 */
[----:B------:R-:W-:Y:S01]  /*e1b0*/  F2FP.SATFINITE.E4M3.F32.PACK_AB_MERGE_C R13, RZ, R4, RZ ;  /* 0x00000004ff0d723e */ /* 0x000fe200048070ff */
[----:B------:R1:W-:Y:S01]  /*e1c0*/  @!P6 STG.E.U8 desc[UR14][R30.64+0x61], R5 ;  /* 0x000061051e00e986 */ /* 0x0003e2000c10110e */
[----:B0-----:R-:W-:-:S03]  /*e1d0*/  F2FP.SATFINITE.E4M3.F32.PACK_AB_MERGE_C R9, RZ, R3, RZ ;  /* 0x00000003ff09723e */ /* 0x001fc600048070ff */
[----:B------:R-:W-:Y:S01]  /*e1e0*/  @!P5 STG.E.U8 desc[UR14][R30.64+0x60], R13 ;  /* 0x0000600d1e00d986 */ /* 0x000fe2000c10110e */
[----:B-1----:R-:W-:-:S03]  /*e1f0*/  F2FP.SATFINITE.E4M3.F32.PACK_AB_MERGE_C R7, RZ, R2, RZ ;  /* 0x00000002ff07723e */ /* 0x002fc600048070ff */
[----:B------:R-:W-:Y:S01]  /*e200*/  @!P2 STG.E.U8 desc[UR14][R28.64+0x69], R9 ;  /* 0x000069091c00a986 */ /* 0x000fe2000c10110e */
[C---:B------:R-:W-:Y:S02]  /*e210*/  ISETP.LT.OR P5, PT, R41.reuse, 0x69, !P0 ;  /* 0x000000692900780c */ /* 0x040fe400047a1670 */
[C---:B------:R-:W-:Y:S01]  /*e220*/  ISETP.LT.OR P6, PT, R41.reuse, 0x6a, !P0 ;  /* 0x0000006a2900780c */ /* 0x040fe200047c1670 */
[----:B------:R0:W-:Y:S01]  /*e230*/  @!P3 STG.E.U8 desc[UR14][R28.64+0x68], R7 ;  /* 0x000068071c00b986 */ /* 0x0001e2000c10110e */
[----:B------:R-:W-:Y:S01]  /*e240*/  ISETP.LT.OR P2, PT, R41, 0x72, !P1 ;  /* 0x000000722900780c */ /* 0x000fe20004f41670 */
[----:B------:R-:W-:Y:S01]  /*e250*/  FMUL R2, R219, UR20 ;  /* 0x00000014db027c20 */ /* 0x000fe20008400000 */
[----:B------:R-:W-:Y:S02]  /*e260*/  ISETP.LT.OR P3, PT, R41, 0x71, !P1 ;  /* 0x000000712900780c */ /* 0x000fe40004f61670 */
[----:B------:R-:W-:Y:S02]  /*e270*/  F2FP.SATFINITE.E4M3.F32.PACK_AB_MERGE_C R11, RZ, R0, RZ ;  /* 0x00000000ff0b723e */ /* 0x000fe400048070ff */
[----:B------:R-:W-:-:S03]  /*e280*/  F2FP.SATFINITE.E4M3.F32.PACK_AB_MERGE_C R5, RZ, R2, RZ ;  /* 0x00000002ff05723e */ /* 0x000fc600048070ff */
[----:B------:R-:W-:Y:S01]  /*e290*/  @!P5 STG.E.U8 desc[UR14][R30.64+0x68], R11 ;  /* 0x0000680b1e00d986 */ /* 0x000fe2000c10110e */
[----:B------:R-:W-:-:S03]  /*e2a0*/  ISETP.LT.OR P5, PT, R41, 0x71, !P0 ;  /* 0x000000712900780c */ /* 0x000fc600047a1670 */
[----:B------:R-:W-:Y:S01]  /*e2b0*/  @!P6 STG.E.U8 desc[UR14][R30.64+0x69], R5 ;  /* 0x000069051e00e986 */ /* 0x000fe2000c10110e */
[----:B------:R-:W-:Y:S01]  /*e2c0*/  ISETP.LT.OR P6, PT, R41, 0x72, !P0 ;  /* 0x000000722900780c */ /* 0x000fe200047c1670 */
[----:B------:R-:W-:-:S05]  /*e2d0*/  FMUL R0, R221, UR20 ;  /* 0x00000014dd007c20 */ /* 0x000fca0008400000 */
[----:B0-----:R-:W-:-:S05]  /*e2e0*/  F2FP.SATFINITE.E4M3.F32.PACK_AB_MERGE_C R7, RZ, R0, RZ ;  /* 0x00000000ff07723e */ /* 0x001fca00048070ff */
[----:B------:R0:W-:Y:S01]  /*e2f0*/  @!P3 STG.E.U8 desc[UR14][R28.64+0x70], R7 ;  /* 0x000070071c00b986 */ /* 0x0001e2000c10110e */
[C---:B------:R-:W-:Y:S02]  /*e300*/  ISETP.LT.OR P3, PT, R41.reuse, 0x79, !P0 ;  /* 0x000000792900780c */ /* 0x040fe40004761670 */
[----:B------:R-:W-:Y:S01]  /*e310*/  ISETP.LT.OR P0, PT, R41, 0x7a, !P0 ;  /* 0x0000007a2900780c */ /* 0x000fe20004701670 */
[----:B--2---:R-:W-:-:S05]  /*e320*/  FMUL R3, R220, UR20 ;  /* 0x00000014dc037c20 */ /* 0x004fca0008400000 */
[----:B------:R-:W-:-:S05]  /*e330*/  F2FP.SATFINITE.E4M3.F32.PACK_AB_MERGE_C R9, RZ, R3, RZ ;  /* 0x00000003ff09723e */ /* 0x000fca00048070ff */
[----:B------:R1:W-:Y:S01]  /*e340*/  @!P2 STG.E.U8 desc[UR14][R28.64+0x71], R9 ;  /* 0x000071091c00a986 */ /* 0x0003e2000c10110e */
[C---:B------:R-:W-:Y:S02]  /*e350*/  ISETP.LT.OR P2, PT, R41.reuse, 0x79, !P1 ;  /* 0x000000792900780c */ /* 0x040fe40004f41670 */
[----:B------:R-:W-:Y:S01]  /*e360*/  ISETP.LT.OR P1, PT, R41, 0x7a, !P1 ;  /* 0x0000007a2900780c */ /* 0x000fe20004f21670 */
[----:B------:R-:W-:-:S05]  /*e370*/  FMUL R0, R222, UR20 ;  /* 0x00000014de007c20 */ /* 0x000fca0008400000 */
[----:B------:R-:W-:-:S05]  /*e380*/  F2FP.SATFINITE.E4M3.F32.PACK_AB_MERGE_C R13, RZ, R0, RZ ;  /* 0x00000000ff0d723e */ /* 0x000fca00048070ff */
[----:B------:R2:W-:Y:S01]  /*e390*/  @!P5 STG.E.U8 desc[UR14][R30.64+0x70], R13 ;  /* 0x0000700d1e00d986 */ /* 0x0005e2000c10110e */
[----:B------:R-:W-:Y:S01]  /*e3a0*/  FMUL R0, R223, UR20 ;  /* 0x00000014df007c20 */ /* 0x000fe20008400000 */
[----:B---3--:R-:W-:Y:S01]  /*e3b0*/  FMUL R2, R225, UR20 ;  /* 0x00000014e1027c20 */ /* 0x008fe20008400000 */
[----:B----4-:R-:W-:-:S03]  /*e3c0*/  FMUL R3, R224, UR20 ;  /* 0x00000014e0037c20 */ /* 0x010fc60008400000 */
[----:B0-----:R-:W-:Y:S01]  /*e3d0*/  F2FP.SATFINITE.E4M3.F32.PACK_AB_MERGE_C R7, RZ, R0, RZ ;  /* 0x00000000ff07723e */ /* 0x001fe200048070ff */
[----:B------:R-:W-:Y:S01]  /*e3e0*/  FMUL R4, R226, UR20 ;  /* 0x00000014e2047c20 */ /* 0x000fe20008400000 */
[----:B------:R-:W-:Y:S01]  /*e3f0*/  FMUL R5, R227, UR20 ;  /* 0x00000014e3057c20 */ /* 0x000fe20008400000 */
[----:B-1----:R-:W-:Y:S02]  /*e400*/  F2FP.SATFINITE.E4M3.F32.PACK_AB_MERGE_C R9, RZ, R2, RZ ;  /* 0x00000002ff09723e */ /* 0x002fe400048070ff */
[----:B------:R-:W-:Y:S02]  /*e410*/  F2FP.SATFINITE.E4M3.F32.PACK_AB_MERGE_C R3, RZ, R3, RZ ;  /* 0x00000003ff03723e */ /* 0x000fe400048070ff */
[----:B------:R-:W-:Y:S02]  /*e420*/  F2FP.SATFINITE.E4M3.F32.PACK_AB_MERGE_C R11, RZ, R4, RZ ;  /* 0x00000004ff0b723e */ /* 0x000fe400048070ff */
[----:B------:R-:W-:Y:S01]  /*e430*/  F2FP.SATFINITE.E4M3.F32.PACK_AB_MERGE_C R5, RZ, R5, RZ ;  /* 0x00000005ff05723e */ /* 0x000fe200048070ff */
[----:B------:R2:W-:Y:S04]  /*e440*/  @!P6 STG.E.U8 desc[UR14][R30.64+0x71], R7 ;  /* 0x000071071e00e986 */ /* 0x0005e8000c10110e */
[----:B------:R2:W-:Y:S04]  /*e450*/  @!P2 STG.E.U8 desc[UR14][R28.64+0x78], R9 ;  /* 0x000078091c00a986 */ /* 0x0005e8000c10110e */
[----:B------:R2:W-:Y:S04]  /*e460*/  @!P1 STG.E.U8 desc[UR14][R28.64+0x79], R3 ;  /* 0x000079031c009986 */ /* 0x0005e8000c10110e */
[----:B------:R2:W-:Y:S04]  /*e470*/  @!P3 STG.E.U8 desc[UR14][R30.64+0x78], R11 ;  /* 0x0000780b1e00b986 */ /* 0x0005e8000c10110e */
[----:B------:R2:W-:Y:S02]  /*e480*/  @!P0 STG.E.U8 desc[UR14][R30.64+0x79], R5 ;  /* 0x000079051e008986 */ /* 0x0005e4000c10110e */
.L_x_290:
[----:B------:R-:W-:Y:S05]  /*e490*/  BSYNC B0 ;  /* 0x0000000000007941 */ /* 0x000fea0003800000 */
.L_x_32:
[----:B0-2---:R-:W2:Y:S04]  /*e4a0*/  LDL.LU R3, [R1+0x78] ;  /* 0x0000780001037983 */ /* 0x005ea80000300800 */
[----:B-----5:R-:W2:Y:S01]  /*e4b0*/  LDL.LU R2, [R1+0x7c] ;  /* 0x00007c0001027983 */ /* 0x020ea20000300800 */
[----:B------:R-:W-:Y:S01]  /*e4c0*/  ULDC UR6, c[0x0][0xc] ;  /* 0x0000030000067ab9 */ /* 0x000fe20000000800 */
[----:B------:R-:W-:Y:S01]  /*e4d0*/  ULDC UR7, c[0x0][0x10] ;  /* 0x0000040000077ab9 */ /* 0x000fe20000000800 */
[----:B------:R-:W2:Y:S01]  /*e4e0*/  LDC R5, c[0x0][0x14] ;  /* 0x00000500ff057b82 */ /* 0x000ea20000000800 */
[----:B------:R-:W-:Y:S01]  /*e4f0*/  UIMAD.WIDE.U32 UR6, UR6, UR7, URZ ;  /* 0x00000007060672a5 */ /* 0x000fe2000f8e003f */
[----:B------:R-:W-:Y:S01]  /*e500*/  PRMT R0, RZ, 0x7610, R0 ;  /* 0x00007610ff007816 */ /* 0x000fe20000000000 */
[----:B------:R-:W-:-:S04]  /*e510*/  UMOV UR22, 0xffffffff ;  /* 0xffffffff00167882 */ /* 0x000fc80000000000 */
[----:B--2---:R-:W-:-:S04]  /*e520*/  IMAD.WIDE.U32 R2, R5, UR6, R2 ;  /* 0x0000000605027c25 */ /* 0x004fc8000f8e0002 */
[----:B------:R-:W-:Y:S01]  /*e530*/  IMAD R5, R5, UR7, RZ ;  /* 0x0000000705057c24 */ /* 0x000fe2000f8e02ff */
[----:B------:R-:W-:Y:S01]  /*e540*/  ULDC.64 UR6, c[0x0][0x650] ;  /* 0x0001940000067ab9 */ /* 0x000fe20000000a00 */
[----:B------:R-:W-:Y:S01]  /*e550*/  IMAD.MOV.U32 R19, RZ, RZ, R2 ;  /* 0x000000ffff137224 */ /* 0x000fe200078e0002 */
[----:B------:R-:W-:Y:S01]  /*e560*/  ISETP.GE.U32.AND P0, PT, R2, UR6, PT ;  /* 0x0000000602007c0c */ /* 0x000fe2000bf06070 */
[----:B------:R-:W-:Y:S02]  /*e570*/  IMAD.IADD R22, R3, 0x1, R5 ;  /* 0x0000000103167824 */ /* 0x000fe400078e0205 */
[----:B------:R-:W-:-:S03]  /*e580*/  IMAD.MOV.U32 R2, RZ, RZ, -0x1 ;  /* 0xffffffffff027424 */ /* 0x000fc600078e00ff */
[----:B------:R0:W-:Y:S01]  /*e590*/  STL [R1+0x78], R22 ;  /* 0x0000781601007387 */ /* 0x0001e20000100800 */
[----:B------:R-:W-:-:S03]  /*e5a0*/  ISETP.GE.U32.AND.EX P0, PT, R22, UR7, PT, P0 ;  /* 0x0000000716007c0c */ /* 0x000fc6000bf06100 */
[----:B------:R0:W-:Y:S04]  /*e5b0*/  STL [R1+0x7c], R19 ;  /* 0x00007c1301007387 */ /* 0x0001e80000100800 */
[----:B------:R0:W-:Y:S06]  /*e5c0*/  STL [R1+0x80], R2 ;  /* 0x0000800201007387 */ /* 0x0001ec0000100800 */
[----:B------:R-:W-:Y:S05]  /*e5d0*/  @P0 BRA `(.L_x_291) ;  /* 0x00000004006c0947 */ /* 0x000fea0003800000 */
[----:B------:R-:W2:Y:S01]  /*e5e0*/  S2R R14, SR_CTAID.X ;  /* 0x00000000000e7919 */ /* 0x000ea20000002500 */
[----:B------:R-:W5:Y:S01]  /*e5f0*/  LDC.64 R8, c[0x0][0x628] ;  /* 0x00018a00ff087b82 */ /* 0x000f620000000a00 */
[----:B------:R-:W-:Y:S01]  /*e600*/  ULDC UR6, c[0x0][0x150] ;  /* 0x0000540000067ab9 */ /* 0x000fe20000000800 */
[----:B------:R-:W-:Y:S01]  /*e610*/  IMAD.MOV.U32 R6, RZ, RZ, R19 ;  /* 0x000000ffff067224 */ /* 0x000fe200078e0013 */
[----:B------:R-:W0:Y:S01]  /*e620*/  S2R R16, SR_CTAID.Y ;  /* 0x0000000000107919 */ /* 0x000e220000002600 */
[----:B------:R-:W-:-:S04]  /*e630*/  IMAD.MOV.U32 R7, RZ, RZ, R22 ;  /* 0x000000ffff077224 */ /* 0x000fc800078e0016 */
[----:B------:R-:W0:Y:S08]  /*e640*/  LDC R17, c[0x0][0x144] ;  /* 0x00005100ff117b82 */ /* 0x000e300000000800 */
[----:B------:R-:W0:Y:S08]  /*e650*/  LDC R10, c[0x0][0x630] ;  /* 0x00018c00ff0a7b82 */ /* 0x000e300000000800 */
[----:B------:R-:W0:Y:S01]  /*e660*/  LDC.64 R12, c[0x0][0x620] ;  /* 0x00018800ff0c7b82 */ /* 0x000e220000000a00 */
[----:B-----5:R-:W-:-:S04]  /*e670*/  ISETP.NE.U32.AND P0, PT, R8, RZ, PT ;  /* 0x000000ff0800720c */ /* 0x020fc80003f05070 */
[----:B------:R-:W-:Y:S02]  /*e680*/  ISETP.NE.AND.EX P0, PT, R9, RZ, PT, P0 ;  /* 0x000000ff0900720c */ /* 0x000fe40003f05300 */
[----:B--2---:R-:W-:-:S05]  /*e690*/  I2FP.F32.U32 R0, R14 ;  /* 0x0000000e00007245 */ /* 0x004fca0000201000 */
[----:B------:R-:W-:-:S04]  /*e6a0*/  FMUL R0, R0, UR6 ;  /* 0x0000000600007c20 */ /* 0x000fc80008400000 */
[----:B------:R2:W0:Y:S02]  /*e6b0*/  F2I.U32.TRUNC.NTZ R15, R0 ;  /* 0x00000000000f7305 */ /* 0x000424000020f000 */
[----:B------:R-:W-:Y:S05]  /*e6c0*/  @!P0 BRA `(.L_x_292) ;  /* 0x0000000000288947 */ /* 0x000fea0003800000 */
[----:B--2---:R-:W2:Y:S02]  /*e6d0*/  LDC R0, c[0x0][0x634] ;  /* 0x00018d00ff007b82 */ /* 0x004ea40000000800 */
[----:B--2---:R-:W-:-:S05]  /*e6e0*/  IADD3 R7, P0, R19, R0, RZ ;  /* 0x0000000013077210 */ /* 0x004fca0007f1e0ff */
[----:B------:R-:W-:-:S04]  /*e6f0*/  IMAD.X R11, RZ, RZ, R22, P0 ;  /* 0x000000ffff0b7224 */ /* 0x000fc800000e0616 */
[----:B0-----:R-:W-:-:S04]  /*e700*/  IMAD.WIDE.U32 R2, R11, R8, RZ ;  /* 0x000000080b027225 */ /* 0x001fc800078e00ff */
[----:B------:R-:W-:-:S04]  /*e710*/  IMAD.WIDE.U32 R4, P0, R7, R9, R2 ;  /* 0x0000000907047225 */ /* 0x000fc80007800002 */
[----:B------:R-:W-:-:S04]  /*e720*/  IMAD.WIDE.U32 R2, R7, R8, RZ ;  /* 0x0000000807027225 */ /* 0x000fc800078e00ff */
[----:B------:R-:W-:Y:S01]  /*e730*/  IMAD.X R7, RZ, RZ, RZ, P0 ;  /* 0x000000ffff077224 */ /* 0x000fe200000e06ff */
[----:B------:R-:W-:Y:S01]  /*e740*/  IADD3 RZ, P0, R3, R4, RZ ;  /* 0x0000000403ff7210 */ /* 0x000fe20007f1e0ff */
[----:B------:R-:W-:-:S04]  /*e750*/  IMAD.MOV.U32 R6, RZ, RZ, R5 ;  /* 0x000000ffff067224 */ /* 0x000fc800078e0005 */
[----:B------:R-:W-:-:S08]  /*e760*/  IMAD.WIDE.U32.X R6, R11, R9, R6, P0 ;  /* 0x000000090b067225 */ /* 0x000fd000000e0406 */
.L_x_292:
[-CC-:B0-----:R-:W-:Y:S01]  /*e770*/  SHF.R.U64 R24, R6, R10.reuse, R7.reuse ;  /* 0x0000000a06187219 */ /* 0x181fe20000001207 */
[----:B------:R-:W0:Y:S01]  /*e780*/  LDC.64 R20, c[0x0][0x640] ;  /* 0x00019000ff147b82 */ /* 0x000e220000000a00 */
[----:B--2---:R-:W-:Y:S01]  /*e790*/  SHF.R.U32.HI R0, RZ, R10, R7 ;  /* 0x0000000aff007219 */ /* 0x004fe20000011607 */
[----:B------:R-:W-:Y:S01]  /*e7a0*/  IMAD.MOV.U32 R2, RZ, RZ, R19 ;  /* 0x000000ffff027224 */ /* 0x000fe200078e0013 */
[----:B------:R-:W-:Y:S01]  /*e7b0*/  IADD3 R5, P0, RZ, -R24, RZ ;  /* 0x80000018ff057210 */ /* 0x000fe20007f1e0ff */
[----:B------:R-:W-:Y:S01]  /*e7c0*/  IMAD.MOV R15, RZ, RZ, -R15 ;  /* 0x000000ffff0f7224 */ /* 0x000fe200078e0a0f */
[----:B------:R-:W-:Y:S01]  /*e7d0*/  ULDC UR6, c[0x0][0x154] ;  /* 0x0000550000067ab9 */ /* 0x000fe20000000800 */
[----:B------:R-:W-:Y:S02]  /*e7e0*/  IMAD.MOV.U32 R7, RZ, RZ, 0x1 ;  /* 0x00000001ff077424 */ /* 0x000fe400078e00ff */
[----:B------:R-:W2:Y:S01]  /*e7f0*/  LDC R4, c[0x0][0x618] ;  /* 0x00018600ff047b82 */ /* 0x000ea20000000800 */
[----:B------:R-:W-:-:S02]  /*e800*/  IMAD.X R3, RZ, RZ, ~R0, P0 ;  /* 0x000000ffff037224 */ /* 0x000fc400000e0e00 */
[----:B------:R-:W-:Y:S02]  /*e810*/  IMAD R15, R17, R15, R14 ;  /* 0x0000000f110f7224 */ /* 0x000fe400078e020e */
[-C--:B------:R-:W-:Y:S02]  /*e820*/  IMAD R0, R3, R12.reuse, RZ ;  /* 0x0000000c03007224 */ /* 0x080fe400078e02ff */
[----:B------:R-:W-:Y:S01]  /*e830*/  IMAD.MOV.U32 R3, RZ, RZ, R22 ;  /* 0x000000ffff037224 */ /* 0x000fe200078e0016 */
[----:B------:R-:W5:Y:S01]  /*e840*/  LDC R6, c[0x0][0x608] ;  /* 0x00018200ff067b82 */ /* 0x000f620000000800 */
[----:B------:R-:W-:-:S04]  /*e850*/  IMAD.WIDE.U32 R2, R5, R12, R2 ;  /* 0x0000000c05027225 */ /* 0x000fc800078e0002 */
[----:B------:R-:W-:-:S03]  /*e860*/  IMAD R5, R5, R13, R0 ;  /* 0x0000000d05057224 */ /* 0x000fc600078e0200 */
[----:B------:R-:W1:Y:S01]  /*e870*/  LDC R18, c[0x0][0x658] ;  /* 0x00019600ff127b82 */ /* 0x000e620000000800 */
[----:B------:R-:W-:Y:S01]  /*e880*/  I2FP.F32.U32 R0, R16 ;  /* 0x0000001000007245 */ /* 0x000fe20000201000 */
[----:B------:R-:W-:Y:S01]  /*e890*/  IMAD.IADD R3, R3, 0x1, R5 ;  /* 0x0000000103037824 */ /* 0x000fe200078e0205 */
[----:B0-----:R-:W-:Y:S01]  /*e8a0*/  ISETP.NE.U32.AND P0, PT, R20, RZ, PT ;  /* 0x000000ff1400720c */ /* 0x001fe20003f05070 */
[----:B------:R-:W-:Y:S02]  /*e8b0*/  IMAD.MOV.U32 R5, RZ, RZ, -0x1 ;  /* 0xffffffffff057424 */ /* 0x000fe400078e00ff */
[----:B------:R-:W-:Y:S02]  /*e8c0*/  FMUL R0, R0, UR6 ;  /* 0x0000000600007c20 */ /* 0x000fe40008400000 */
[----:B------:R-:W0:Y:S01]  /*e8d0*/  LDC R13, c[0x0][0x148] ;  /* 0x00005200ff0d7b82 */ /* 0x000e220000000800 */
[----:B--2---:R-:W-:Y:S01]  /*e8e0*/  SHF.R.U64 R10, R2, R4, R3 ;  /* 0x00000004020a7219 */ /* 0x004fe20000001203 */
[----:B------:R2:W0:Y:S01]  /*e8f0*/  F2I.U32.TRUNC.NTZ R12, R0 ;  /* 0x00000000000c7305 */ /* 0x000422000020f000 */
[----:B------:R-:W-:-:S02]  /*e900*/  ISETP.NE.AND.EX P0, PT, R21, RZ, PT, P0 ;  /* 0x000000ff1500720c */ /* 0x000fc40003f05300 */
[----:B------:R-:W-:-:S03]  /*e910*/  SHF.R.U32.HI R3, RZ, R4, R3 ;  /* 0x00000004ff037219 */ /* 0x000fc60000011603 */
[----:B------:R-:W0:Y:S01]  /*e920*/  LDC R14, c[0x0][0x600] ;  /* 0x00018000ff0e7b82 */ /* 0x000e220000000800 */
[-CC-:B-----5:R-:W-:Y:S02]  /*e930*/  SHF.R.U64 R8, R10, R6.reuse, R3.reuse ;  /* 0x000000060a087219 */ /* 0x1a0fe40000001203 */
[----:B------:R-:W-:-:S05]  /*e940*/  SHF.R.U32.HI R3, RZ, R6, R3 ;  /* 0x00000006ff037219 */ /* 0x000fca0000011603 */
[----:B------:R-:W0:Y:S01]  /*e950*/  LDC R19, c[0x0][0x648] ;  /* 0x00019200ff137b82 */ /* 0x000e220000000800 */
[-CC-:B-1----:R-:W-:Y:S02]  /*e960*/  SHF.R.U64 R11, R8, R18.reuse, R3.reuse ;  /* 0x00000012080b7219 */ /* 0x182fe40000001203 */
[-C--:B------:R-:W-:Y:S02]  /*e970*/  SHF.L.U32 R5, R5, R18.reuse, RZ ;  /* 0x0000001205057219 */ /* 0x080fe400000006ff */
[-C--:B------:R-:W-:Y:S01]  /*e980*/  SHF.R.U32.HI R3, RZ, R18.reuse, R3 ;  /* 0x00000012ff037219 */ /* 0x080fe20000011603 */
[----:B------:R-:W-:Y:S01]  /*e990*/  IMAD.MOV.U32 R2, RZ, RZ, R11 ;  /* 0x000000ffff027224 */ /* 0x000fe200078e000b */
[----:B------:R-:W-:Y:S01]  /*e9a0*/  SHF.L.U32 R40, R7, R18, RZ ;  /* 0x0000001207287219 */ /* 0x000fe200000006ff */
[----:B------:R-:W1:Y:S01]  /*e9b0*/  LDC R22, c[0x0][0x638] ;  /* 0x00018e00ff167b82 */ /* 0x000e620000000800 */
[----:B------:R-:W-:-:S07]  /*e9c0*/  LOP3.LUT R17, RZ, R5, RZ, 0x33, !PT ;  /* 0x00000005ff117212 */ /* 0x000fce00078e33ff */
[----:B------:R-:W0:Y:S01]  /*e9d0*/  LDC R23, c[0x0][0x610] ;  /* 0x00018400ff177b82 */ /* 0x000e220000000800 */
[----:B--2---:R-:W-:Y:S05]  /*e9e0*/  @!P0 BRA `(.L_x_293) ;  /* 0x0000000000288947 */ /* 0x004fea0003800000 */
[----:B------:R-:W2:Y:S02]  /*e9f0*/  LDC R0, c[0x0][0x64c] ;  /* 0x00019300ff007b82 */ /* 0x000ea40000000800 */
[----:B--2---:R-:W-:-:S05]  /*ea00*/  IADD3 R7, P0, R11, R0, RZ ;  /* 0x000000000b077210 */ /* 0x004fca0007f1e0ff */
        /* <DEDUP_REMOVED lines=8> */
.L_x_293:
[----:B0-----:R-:W-:Y:S01]  /*ea90*/  SHF.R.U64 R0, R2, R19, R3 ;  /* 0x0000001302007219 */ /* 0x001fe20000001203 */
[----:B------:R-:W-:Y:S01]  /*eaa0*/  VIADD R3, R14, 0xffffffff ;  /* 0xffffffff0e037836 */ /* 0x000fe20000000000 */
[----:B------:R-:W-:Y:S01]  /*eab0*/  LOP3.LUT R5, R8, R17, RZ, 0xc0, !PT ;  /* 0x0000001108057212 */ /* 0x000fe200078ec0ff */
[----:B------:R-:W-:Y:S01]  /*eac0*/  IMAD.MOV R12, RZ, RZ, -R12 ;  /* 0x000000ffff0c7224 */ /* 0x000fe200078e0a0c */
[----:B------:R-:W-:Y:S01]  /*ead0*/  R2UR UR22, R24 ;  /* 0x00000000181672ca */ /* 0x000fe200000e0000 */
[----:B------:R-:W-:Y:S01]  /*eae0*/  IMAD.MOV R2, RZ, RZ, -R0 ;  /* 0x000000ffff027224 */ /* 0x000fe200078e0a00 */
[----:B------:R-:W-:Y:S01]  /*eaf0*/  LOP3.LUT R3, R10, R3, RZ, 0xc0, !PT ;  /* 0x000000030a037212 */ /* 0x000fe200078ec0ff */
[----:B------:R-:W-:Y:S02]  /*eb00*/  IMAD R40, R40, R0, R5 ;  /* 0x0000000028287224 */ /* 0x000fe400078e0205 */
[----:B------:R-:W-:Y:S02]  /*eb10*/  @P4 IMAD R15, R13, R12, R16 ;  /* 0x0000000c0d0f4224 */ /* 0x000fe400078e0210 */
[----:B-1----:R-:W-:-:S02]  /*eb20*/  IMAD R0, R2, R22, R11 ;  /* 0x0000001602007224 */ /* 0x002fc400078e020b */
[----:B------:R-:W-:Y:S02]  /*eb30*/  IMAD R40, R40, R23, R15 ;  /* 0x0000001728287224 */ /* 0x000fe400078e020f */
[----:B------:R-:W-:Y:S02]  /*eb40*/  IMAD R3, R0, R14, R3 ;  /* 0x0000000e00037224 */ /* 0x000fe400078e0203 */
[----:B------:R-:W-:-:S03]  /*eb50*/  IMAD.MOV.U32 R0, RZ, RZ, 0x1 ;  /* 0x00000001ff007424 */ /* 0x000fc600078e00ff */
[----:B------:R-:W-:Y:S02]  /*eb60*/  SEL R2, R3, R40, !P4 ;  /* 0x0000002803027207 */ /* 0x000fe40006000000 */
[----:B------:R-:W-:-:S03]  /*eb70*/  SEL R40, R40, R3, !P4 ;  /* 0x0000000328287207 */ /* 0x000fc60006000000 */
[----:B------:R2:W-:Y:S04]  /*eb80*/  STL [R1+0x80], R2 ;  /* 0x0000800201007387 */ /* 0x0005e80000100800 */
.L_x_291:
[----:B------:R0:W-:Y:S01]  /*eb90*/  STL [R1+0x84], R40 ;  /* 0x0000842801007387 */ /* 0x0001e20000100800 */
[----:B------:R-:W-:-:S13]  /*eba0*/  LOP3.LUT P0, RZ, R0, 0xff, RZ, 0xc0, !PT ;  /* 0x000000ff00ff7812 */ /* 0x000fda000780c0ff */
[----:B0-----:R-:W-:Y:S05]  /*ebb0*/  @P0 BRA `(.L_x_294) ;  /* 0xffffff24004c0947 */ /* 0x001fea000383ffff */
[----:B------:R-:W-:Y:S05]  /*ebc0*/  EXIT ;  /* 0x000000000000794d */ /* 0x000fea0003800000 */
.L_x_4:
[----:B------:R-:W2:Y:S01]  /*ebd0*/  LDL R16, [R1+0x7c] ;  /* 0x00007c0001107983 */ /* 0x000ea20000100800 */
[----:B------:R-:W-:-:S03]  /*ebe0*/  ULDC.64 UR4, c[0x0][0x650] ;  /* 0x0001940000047ab9 */ /* 0x000fc60000000a00 */
[----:B------:R-:W3:Y:S01]  /*ebf0*/  LDL R17, [R1+0x78] ;  /* 0x0000780001117983 */ /* 0x000ee20000100800 */
[----:B------:R-:W-:Y:S01]  /*ec00*/  PRMT R4, RZ, 0x7610, R4 ;  /* 0x00007610ff047816 */ /* 0x000fe20000000004 */
[----:B------:R-:W-:Y:S02]  /*ec10*/  IMAD.MOV.U32 R5, RZ, RZ, -0x1 ;  /* 0xffffffffff057424 */ /* 0x000fe400078e00ff */
[----:B------:R-:W-:Y:S02]  /*ec20*/  IMAD.MOV.U32 R6, RZ, RZ, -0x1 ;  /* 0xffffffffff067424 */ /* 0x000fe400078e00ff */
[----:B------:R-:W-:Y:S01]  /*ec30*/  IMAD.MOV.U32 R11, RZ, RZ, -0x1 ;  /* 0xffffffffff0b7424 */ /* 0x000fe200078e00ff */
[----:B--2---:R-:W-:-:S04]  /*ec40*/  ISETP.GE.U32.AND P0, PT, R16, UR4, PT ;  /* 0x0000000410007c0c */ /* 0x004fc8000bf06070 */
[----:B---3--:R-:W-:-:S13]  /*ec50*/  ISETP.GE.U32.AND.EX P0, PT, R17, UR5, PT, P0 ;  /* 0x0000000511007c0c */ /* 0x008fda000bf06100 */
[----:B------:R-:W-:Y:S05]  /*ec60*/  @P0 BRA `(.L_x_295) ;  /* 0x00000004005c0947 */ /* 0x000fea0003800000 */
        /* <DEDUP_REMOVED lines=18> */
.L_x_296:
[-CC-:B------:R-:W-:Y:S01]  /*ed90*/  SHF.R.U64 R11, R8, R12.reuse, R9.reuse ;  /* 0x0000000c080b7219 */ /* 0x180fe20000001209 */
[----:B------:R-:W0:Y:S01]  /*eda0*/  LDC.64 R20, c[0x0][0x640] ;  /* 0x00019000ff147b82 */ /* 0x000e220000000a00 */
[----:B------:R-:W-:Y:S01]  /*edb0*/  SHF.R.U32.HI R3, RZ, R12, R9 ;  /* 0x0000000cff037219 */ /* 0x000fe20000011609 */
[----:B------:R-:W-:Y:S01]  /*edc0*/  ULDC UR4, c[0x0][0x150] ;  /* 0x0000540000047ab9 */ /* 0x000fe20000000800 */
[----:B------:R-:W-:Y:S01]  /*edd0*/  IADD3 R7, P0, RZ, -R11, RZ ;  /* 0x8000000bff077210 */ /* 0x000fe20007f1e0ff */
[----:B------:R-:W-:Y:S01]  /*ede0*/  IMAD.MOV.U32 R4, RZ, RZ, R16 ;  /* 0x000000ffff047224 */ /* 0x000fe200078e0010 */
[----:B------:R-:W-:Y:S01]  /*edf0*/  I2FP.F32.U32 R6, R2 ;  /* 0x0000000200067245 */ /* 0x000fe20000201000 */
[----:B------:R-:W-:Y:S02]  /*ee00*/  IMAD.MOV.U32 R5, RZ, RZ, R17 ;  /* 0x000000ffff057224 */ /* 0x000fe400078e0011 */
[----:B------:R-:W1:Y:S01]  /*ee10*/  LDC R10, c[0x0][0x618] ;  /* 0x00018600ff0a7b82 */ /* 0x000e620000000800 */
[----:B------:R-:W-:-:S02]  /*ee20*/  IMAD.X R3, RZ, RZ, ~R3, P0 ;  /* 0x000000ffff037224 */ /* 0x000fc400000e0e03 */
[----:B------:R-:W-:Y:S01]  /*ee30*/  FMUL R9, R6, UR4 ;  /* 0x0000000406097c20 */ /* 0x000fe20008400000 */
[----:B------:R-:W-:Y:S01]  /*ee40*/  IMAD.WIDE.U32 R4, R7, R14, R4 ;  /* 0x0000000e07047225 */ /* 0x000fe200078e0004 */
[----:B------:R-:W-:-:S03]  /*ee50*/  ULDC UR4, c[0x0][0x154] ;  /* 0x0000550000047ab9 */ /* 0x000fc60000000800 */
[----:B------:R-:W-:Y:S01]  /*ee60*/  IMAD R6, R3, R14, RZ ;  /* 0x0000000e03067224 */ /* 0x000fe200078e02ff */
[----:B------:R-:W2:Y:S01]  /*ee70*/  LDC R13, c[0x0][0x144] ;  /* 0x00005100ff0d7b82 */ /* 0x000ea20000000800 */
[----:B------:R-:W3:Y:S02]  /*ee80*/  F2I.U32.TRUNC.NTZ R9, R9 ;  /* 0x0000000900097305 */ /* 0x000ee4000020f000 */
[----:B------:R-:W-:Y:S02]  /*ee90*/  IMAD R3, R7, R15, R6 ;  /* 0x0000000f07037224 */ /* 0x000fe400078e0206 */
[----:B------:R-:W-:Y:S02]  /*eea0*/  IMAD.MOV.U32 R6, RZ, RZ, -0x1 ;  /* 0xffffffffff067424 */ /* 0x000fe400078e00ff */
[----:B------:R-:W-:Y:S01]  /*eeb0*/  IMAD.IADD R3, R5, 0x1, R3 ;  /* 0x0000000105037824 */ /* 0x000fe200078e0203 */
[----:B------:R-:W4:Y:S01]  /*eec0*/  LDC R12, c[0x0][0x608] ;  /* 0x00018200ff0c7b82 */ /* 0x000f220000000800 */
[----:B------:R-:W-:-:S02]  /*eed0*/  I2FP.F32.U32 R5, R0 ;  /* 0x0000000000057245 */ /* 0x000fc40000201000 */
[----:B0-----:R-:W-:-:S03]  /*eee0*/  ISETP.NE.U32.AND P0, PT, R20, RZ, PT ;  /* 0x000000ff1400720c */ /* 0x001fc60003f05070 */
[----:B------:R-:W-:Y:S01]  /*eef0*/  FMUL R5, R5, UR4 ;  /* 0x0000000405057c20 */ /* 0x000fe20008400000 */
[----:B------:R-:W-:Y:S01]  /*ef00*/  ISETP.NE.AND.EX P0, PT, R21, RZ, PT, P0 ;  /* 0x000000ff1500720c */ /* 0x000fe20003f05300 */
[----:B------:R-:W0:Y:S01]  /*ef10*/  LDC R7, c[0x0][0x658] ;  /* 0x00019600ff077b82 */ /* 0x000e220000000800 */
[-C--:B-1----:R-:W-:Y:S01]  /*ef20*/  SHF.R.U64 R8, R4, R10.reuse, R3 ;  /* 0x0000000a04087219 */ /* 0x082fe20000001203 */
[----:B---3--:R-:W-:Y:S01]  /*ef30*/  IMAD.MOV R4, RZ, RZ, -R9 ;  /* 0x000000ffff047224 */ /* 0x008fe200078e0a09 */
[----:B------:R-:W-:Y:S02]  /*ef40*/  SHF.R.U32.HI R3, RZ, R10, R3 ;  /* 0x0000000aff037219 */ /* 0x000fe40000011603 */
[----:B------:R1:W3:Y:S03]  /*ef50*/  F2I.U32.TRUNC.NTZ R10, R5 ;  /* 0x00000005000a7305 */ /* 0x0002e6000020f000 */
[----:B------:R-:W1:Y:S01]  /*ef60*/  LDC R17, c[0x0][0x148] ;  /* 0x00005200ff117b82 */ /* 0x000e620000000800 */
[----:B--2---:R-:W-:-:S02]  /*ef70*/  IMAD R19, R13, R4, R2 ;  /* 0x000000040d137224 */ /* 0x004fc400078e0202 */
[----:B------:R-:W-:-:S05]  /*ef80*/  IMAD.MOV.U32 R4, RZ, RZ, 0x1 ;  /* 0x00000001ff047424 */ /* 0x000fca00078e00ff */
[----:B------:R-:W2:Y:S01]  /*ef90*/  LDC R14, c[0x0][0x600] ;  /* 0x00018000ff0e7b82 */ /* 0x000ea20000000800 */
[-CC-:B----4-:R-:W-:Y:S02]  /*efa0*/  SHF.R.U64 R13, R8, R12.reuse, R3.reuse ;  /* 0x0000000c080d7219 */ /* 0x190fe40000001203 */
[----:B------:R-:W-:-:S05]  /*efb0*/  SHF.R.U32.HI R2, RZ, R12, R3 ;  /* 0x0000000cff027219 */ /* 0x000fca0000011603 */
[----:B------:R-:W4:Y:S01]  /*efc0*/  LDC R16, c[0x0][0x648] ;  /* 0x00019200ff107b82 */ /* 0x000f220000000800 */
[-CC-:B0-----:R-:W-:Y:S02]  /*efd0*/  SHF.R.U64 R15, R13, R7.reuse, R2.reuse ;  /* 0x000000070d0f7219 */ /* 0x181fe40000001202 */
[-C--:B------:R-:W-:Y:S02]  /*efe0*/  SHF.L.U32 R6, R6, R7.reuse, RZ ;  /* 0x0000000706067219 */ /* 0x080fe400000006ff */
[-C--:B------:R-:W-:Y:S01]  /*eff0*/  SHF.R.U32.HI R3, RZ, R7.reuse, R2 ;  /* 0x00000007ff037219 */ /* 0x080fe20000011602 */
[----:B------:R-:W-:Y:S01]  /*f000*/  IMAD.MOV.U32 R2, RZ, RZ, R15 ;  /* 0x000000ffff027224 */ /* 0x000fe200078e000f */
[----:B------:R-:W-:Y:S01]  /*f010*/  SHF.L.U32 R12, R4, R7, RZ ;  /* 0x00000007040c7219 */ /* 0x000fe200000006ff */
[----:B------:R-:W0:Y:S01]  /*f020*/  LDC R18, c[0x0][0x638] ;  /* 0x00018e00ff127b82 */ /* 0x000e220000000800 */
[----:B------:R-:W-:-:S07]  /*f030*/  LOP3.LUT R22, RZ, R6, RZ, 0x33, !PT ;  /* 0x00000006ff167212 */ /* 0x000fce00078e33ff */
        /* <DEDUP_REMOVED lines=12> */
.L_x_297:
[----:B----4-:R-:W-:Y:S01]  /*f100*/  SHF.R.U64 R3, R2, R16, R3 ;  /* 0x0000001002037219 */ /* 0x010fe20000001203 */
[----:B--2---:R-:W-:Y:S01]  /*f110*/  VIADD R5, R14, 0xffffffff ;  /* 0xffffffff0e057836 */ /* 0x004fe20000000000 */
[----:B------:R-:W-:Y:S01]  /*f120*/  LOP3.LUT R2, R13, R22, RZ, 0xc0, !PT ;  /* 0x000000160d027212 */ /* 0x000fe200078ec0ff */
[----:B------:R-:W-:Y:S02]  /*f130*/  IMAD.MOV R10, RZ, RZ, -R10 ;  /* 0x000000ffff0a7224 */ /* 0x000fe400078e0a0a */
[----:B------:R-:W-:Y:S02]  /*f140*/  IMAD.MOV R4, RZ, RZ, -R3 ;  /* 0x000000ffff047224 */ /* 0x000fe400078e0a03 */
[----:B------:R-:W-:Y:S01]  /*f150*/  IMAD R2, R12, R3, R2 ;  /* 0x000000030c027224 */ /* 0x000fe200078e0202 */
[----:B------:R-:W-:Y:S01]  /*f160*/  LOP3.LUT R3, R8, R5, RZ, 0xc0, !PT ;  /* 0x0000000508037212 */ /* 0x000fe200078ec0ff */
[----:B------:R-:W-:Y:S02]  /*f170*/  @P4 IMAD R19, R17, R10, R0 ;  /* 0x0000000a11134224 */ /* 0x000fe400078e0200 */
[----:B0-----:R-:W-:-:S02]  /*f180*/  IMAD R0, R4, R18, R15 ;  /* 0x0000001204007224 */ /* 0x001fc400078e020f */
[----:B------:R-:W-:Y:S02]  /*f190*/  IMAD R5, R2, R23, R19 ;  /* 0x0000001702057224 */ /* 0x000fe400078e0213 */
[----:B------:R-:W-:Y:S02]  /*f1a0*/  IMAD R0, R0, R14, R3 ;  /* 0x0000000e00007224 */ /* 0x000fe400078e0203 */
[----:B------:R-:W-:-:S03]  /*f1b0*/  IMAD.MOV.U32 R4, RZ, RZ, 0x1 ;  /* 0x00000001ff047424 */ /* 0x000fc600078e00ff */
[----:B------:R-:W-:Y:S02]  /*f1c0*/  SEL R6, R0, R5, !P4 ;  /* 0x0000000500067207 */ /* 0x000fe40006000000 */
[----:B------:R-:W-:-:S07]  /*f1d0*/  SEL R5, R5, R0, !P4 ;  /* 0x0000000005057207 */ /* 0x000fce0006000000 */
.L_x_295:
[----:B------:R-:W-:-:S08]  /*f1e0*/  NOP ;  /* 0x0000000000007918 */ /* 0x000fd00000000000 */
[----:B------:R-:W0:-:S00]  /*f1f0*/  USETMAXREG.DEALLOC.CTAPOOL 0x28 ;  /* 0x00000028000079c8 */ /* 0x000e0000080e0500 */
[----:B------:R-:W-:-:S13]  /*f200*/  ISETP.NE.AND P0, PT, RZ, UR8, PT ;  /* 0x00000008ff007c0c */ /* 0x000fda000bf05270 */
[----:B------:R-:W-:Y:S05]  /*f210*/  @P0 EXIT ;  /* 0x000000000000094d */ /* 0x000fea0003800000 */
[----:B0-----:R-:W-:Y:S01]  /*f220*/  LOP3.LUT P0, RZ, R4, 0xff, RZ, 0xc0, !PT ;  /* 0x000000ff04ff7812 */ /* 0x001fe2000780c0ff */
[----:B------:R-:W-:Y:S02]  /*f230*/  IMAD.MOV.U32 R0, RZ, RZ, 0x1 ;  /* 0x00000001ff007424 */ /* 0x000fe400078e00ff */
[----:B------:R-:W-:-:S10]  /*f240*/  IMAD.MOV.U32 R8, RZ, RZ, RZ ;  /* 0x000000ffff087224 */ /* 0x000fd400078e00ff */
[----:B------:R-:W-:Y:S05]  /*f250*/  @!P0 BRA `(.L_x_298) ;  /* 0x0000000c00508947 */ /* 0x000fea0003800000 */
[----:B------:R-:W0:Y:S01]  /*f260*/  S2R R2, SR_TID.X ;  /* 0x0000000000027919 */ /* 0x000e220000002100 */
[----:B------:R-:W-:Y:S01]  /*f270*/  ULDC UR4, c[0x0][0x28c] ;  /* 0x0000a30000047ab9 */ /* 0x000fe20000000800 */
[----:B------:R-:W-:Y:S01]  /*f280*/  ULDC UR6, c[0x0][0x658] ;  /* 0x0001960000067ab9 */ /* 0x000fe20000000800 */
[----:B------:R-:W-:Y:S01]  /*f290*/  UIADD3 UR10, UR4, 0x3f, URZ ;  /* 0x0000003f040a7890 */ /* 0x000fe2000fffe03f */
[----:B------:R-:W-:Y:S01]  /*f2a0*/  BSSY B0, `(.L_x_298) ;  /* 0x00000cf000007945 */ /* 0x000fe20003800000 */
[----:B------:R-:W-:Y:S01]  /*f2b0*/  UMOV UR7, 0xffffffff ;  /* 0xffffffff00077882 */ /* 0x000fe20000000000 */
[----:B------:R-:W-:Y:S01]  /*f2c0*/  ULDC UR5, c[0x0][0x600] ;  /* 0x0001800000057ab9 */ /* 0x000fe20000000800 */
[----:B------:R-:W-:Y:S01]  /*f2d0*/  UMOV UR9, 0x1 ;  /* 0x0000000100097882 */ /* 0x000fe20000000000 */
[----:B------:R-:W-:Y:S01]  /*f2e0*/  USHF.L.U32 UR7, UR7, UR6, URZ ;  /* 0x0000000607077299 */ /* 0x000fe2000800063f */
[----:B------:R-:W-:Y:S01]  /*f2f0*/  IMAD.MOV.U32 R9, RZ, RZ, 0x1 ;  /* 0x00000001ff097424 */ /* 0x000fe200078e00ff */
[----:B------:R-:W-:Y:S01]  /*f300*/  UIADD3 UR4, UR5, -0x1, URZ ;  /* 0xffffffff05047890 */ /* 0x000fe2000fffe03f */
[----:B------:R-:W-:Y:S01]  /*f310*/  IMAD.MOV.U32 R0, RZ, RZ, 0x1 ;  /* 0x00000001ff007424 */ /* 0x000fe200078e00ff */
[----:B------:R-:W-:Y:S01]  /*f320*/  USHF.R.S32.HI UR11, URZ, 0x1f, UR10 ;  /* 0x0000001f3f0b7899 */ /* 0x000fe2000801140a */
[----:B------:R-:W-:Y:S01]  /*f330*/  IMAD.MOV.U32 R8, RZ, RZ, RZ ;  /* 0x000000ffff087224 */ /* 0x000fe200078e00ff */
[----:B------:R-:W-:Y:S01]  /*f340*/  ULDC UR8, c[0x0][0xc] ;  /* 0x0000030000087ab9 */ /* 0x000fe20000000800 */
[----:B------:R-:W-:-:S02]  /*f350*/  USHF.L.U32 UR5, UR9, UR6, URZ ;  /* 0x0000000609057299 */ /* 0x000fc4000800063f */
[----:B------:R-:W-:Y:S01]  /*f360*/  ULEA.HI UR11, UR11, UR10, URZ, 0x6 ;  /* 0x0000000a0b0b7291 */ /* 0x000fe2000f8f303f */
[----:B------:R-:W-:Y:S01]  /*f370*/  ULDC UR9, c[0x0][0x10] ;  /* 0x0000040000097ab9 */ /* 0x000fe20000000800 */
[----:B------:R-:W-:Y:S02]  /*f380*/  ULOP3.LUT UR6, URZ, UR7, URZ, 0x33, !UPT ;  /* 0x000000073f067292 */ /* 0x000fe4000f8e333f */
[----:B------:R-:W-:Y:S01]  /*f390*/  UIMAD.WIDE.U32 UR8, UR8, UR9, URZ ;  /* 0x00000009080872a5 */ /* 0x000fe2000f8e003f */
[----:B------:R-:W-:Y:S01]  /*f3a0*/  ULDC UR7, c[0x0][0x14] ;  /* 0x0000050000077ab9 */ /* 0x000fe20000000800 */
[----:B------:R-:W-:Y:S02]  /*f3b0*/  USHF.R.S32.HI UR20, URZ, 0x6, UR11 ;  /* 0x000000063f147899 */ /* 0x000fe4000801140b */
[----:B------:R-:W-:Y:S02]  /*f3c0*/  UIMAD.WIDE.U32 UR22, UR8, UR7, URZ ;  /* 0x00000007081672a5 */ /* 0x000fe4000f8e003f */
[----:B------:R-:W-:-:S02]  /*f3d0*/  UIMAD UR18, UR9, UR7, URZ ;  /* 0x00000007091272a4 */ /* 0x000fc4000f8e023f */
[----:B------:R-:W-:Y:S01]  /*f3e0*/  ULOP3.LUT UR26, UR13, 0x2, URZ, 0xfc, !UPT ;  /* 0x000000020d1a7892 */ /* 0x000fe2000f8efc3f */
[C---:B0-----:R-:W-:Y:S01]  /*f3f0*/  LOP3.LUT P2, RZ, R2.reuse, 0x7f, RZ, 0xc0, !PT ;  /* 0x0000007f02ff7812 */ /* 0x041fe2000784c0ff */
[----:B------:R-:W-:Y:S01]  /*f400*/  UIADD3 UR18, UR23, UR18, URZ ;  /* 0x0000001217127290 */ /* 0x000fe2000fffe03f */
[----:B------:R-:W-:Y:S01]  /*f410*/  LOP3.LUT P0, RZ, R2, 0x1f, RZ, 0xc0, !PT ;  /* 0x0000001f02ff7812 */ /* 0x000fe2000780c0ff */
[----:B------:R-:W-:Y:S01]  /*f420*/  UIADD3 UR27, UR20, 0x1, URZ ;  /* 0x00000001141b7890 */ /* 0x000fe2000fffe03f */
[----:B------:R-:W-:Y:S02]  /*f430*/  ULDC.64 UR24, c[0x0][0x198] ;  /* 0x0000660000187ab9 */ /* 0x000fe40000000a00 */
[----:B------:R-:W-:-:S13]  /*f440*/  PLOP3.LUT P0, PT, P0, P2, PT, 0x8a, 0x0 ;  /* 0x000000000000781c */ /* 0x000fda0000705172 */
.L_x_310:
[----:B------:R-:W-:-:S03]  /*f450*/  UMOV UR7, 0xffffffff ;  /* 0xffffffff00077882 */ /* 0x000fc60000000000 */
[----:B------:R-:W-:Y:S05]  /*f460*/  BRA.DIV UR7, `(.L_x_299) ;  /* 0x00000012077c7947 */ /* 0x000fea000b800000 */
[----:B------:R-:W-:-:S13]  /*f470*/  ELECT P1, URZ, PT ;  /* 0x00000000003f782f */ /* 0x000fda0003820000 */
.L_x_326:
[----:B------:R-:W0:Y:S01]  /*f480*/  LDC R2, c[0x0][0x28c] ;  /* 0x0000a300ff027b82 */ /* 0x000e220000000800 */
[----:B------:R-:W-:Y:S01]  /*f490*/  BSSY B1, `(.L_x_300) ;  /* 0x0000038000017945 */ /* 0x000fe20003800000 */
[----:B0-----:R-:W-:-:S13]  /*f4a0*/  ISETP.LT.OR P1, PT, R2, 0x1, !P1 ;  /* 0x000000010200780c */ /* 0x001fda0004f21670 */
[----:B------:R-:W-:Y:S05]  /*f4b0*/  @P1 BRA `(.L_x_301) ;  /* 0x0000000000d41947 */ /* 0x000fea0003800000 */
[----:B------:R-:W-:Y:S02]  /*f4c0*/  IMAD.SHL.U32 R6, R6, 0x80, RZ ;  /* 0x0000008006067824 */ /* 0x000fe400078e00ff */
[----:B------:R-:W-:Y:S02]  /*f4d0*/  IMAD.SHL.U32 R7, R5, 0x100, RZ ;  /* 0x0000010005077824 */ /* 0x000fe400078e00ff */
[----:B------:R-:W-:Y:S02]  /*f4e0*/  IMAD.MOV.U32 R12, RZ, RZ, RZ ;  /* 0x000000ffff0c7224 */ /* 0x000fe400078e00ff */
[----:B------:R-:W-:Y:S02]  /*f4f0*/  IMAD.U32 R14, RZ, RZ, UR27 ;  /* 0x0000001bff0e7e24 */ /* 0x000fe4000f8e00ff */
[----:B------:R-:W-:Y:S02]  /*f500*/  IMAD.MOV.U32 R2, RZ, RZ, R0 ;  /* 0x000000ffff027224 */ /* 0x000fe400078e0000 */
[----:B------:R-:W-:-:S07]  /*f510*/  IMAD.MOV.U32 R3, RZ, RZ, R8 ;  /* 0x000000ffff037224 */ /* 0x000fce00078e0008 */
.L_x_305:
[----:B------:R-:W0:Y:S01]  /*f520*/  S2R R5, SR_CgaCtaId ;  /* 0x0000000000057919 */ /* 0x000e220000008800 */
[----:B------:R-:W-:-:S04]  /*f530*/  MOV R4, 0x400 ;  /* 0x0000040000047802 */ /* 0x000fc80000000f00 */
[----:B0-----:R-:W-:Y:S02]  /*f540*/  LEA R10, R5, R4, 0x18 ;  /* 0x00000004050a7211 */ /* 0x001fe400078ec0ff */
[----:B------:R-:W-:Y:S01]  /*f550*/  SHF.L.U32 R4, R2, 0x1f, RZ ;  /* 0x0000001f02047819 */ /* 0x000fe200000006ff */
[----:B------:R-:W0:Y:S02]  /*f560*/  @!P2 LDC R5, c[0x0][0x500] ;  /* 0x00014000ff05ab82 */ /* 0x000e240000000800 */
[----:B------:R-:W-:-:S04]  /*f570*/  IMAD R13, R3, 0x8, R10 ;  /* 0x00000008030d7824 */ /* 0x000fc800078e020a */
[----:B------:R-:W1:Y:S02]  /*f580*/  SYNCS.PHASECHK.TRANS64.TRYWAIT P1, [R13+URZ+0x48], R4 ;  /* 0x000048040d0075a7 */ /* 0x000e64000802017f */
[----:B-1----:R-:W-:Y:S05]  /*f590*/  @!P1 BRA `(.L_x_302) ;  /* 0x0000001000509947 */ /* 0x002fea0003800000 */
.L_x_327:
[----:B------:R-:W-:Y:S01]  /*f5a0*/  UPRMT UR7, UR26, 0x9910, URZ ;  /* 0x000099101a077896 */ /* 0x000fe2000800003f */
[----:B0-----:R0:W-:Y:S03]  /*f5b0*/  @!P2 SYNCS.ARRIVE.TRANS64 RZ, [R13+URZ], R5 ;  /* 0x000000050dffa9a7 */ /* 0x0011e6000800003f */
[----:B------:R-:W-:-:S06]  /*f5c0*/  UISETP.NE.AND UP0, UPT, UR7, 0x2, UPT ;  /* 0x000000020700788c */ /* 0x000fcc000bf05270 */
[----:B------:R-:W-:-:S13]  /*f5d0*/  PLOP3.LUT P1, PT, PT, PT, UP0, 0x80, 0x0 ;  /* 0x000000000000781c */ /* 0x000fda0003f2f008 */
[----:B0-----:R-:W-:Y:S05]  /*f5e0*/  @P1 BRA `(.L_x_303) ;  /* 0x0000000000041947 */ /* 0x001fea0003800000 */
[----:B------:R-:W-:Y:S01]  /*f5f0*/  BPT.TRAP 0x1 ;  /* 0x000000040000795c */ /* 0x000fe20000300000 */
.L_x_303:
[----:B------:R-:W-:Y:S05]  /*f600*/  @P0 BRA `(.L_x_304) ;  /* 0x0000000000040947 */ /* 0x000fea0003800000 */
[----:B------:R-:W-:Y:S01]  /*f610*/  BPT.TRAP 0x1 ;  /* 0x000000040000795c */ /* 0x000fe20000300000 */
.L_x_304:
[--C-:B-1----:R-:W-:Y:S01]  /*f620*/  IMAD R4, R3, 0x4000, R10.reuse ;  /* 0x0000400003047824 */ /* 0x102fe200078e020a */
[----:B------:R-:W-:Y:S01]  /*f630*/  R2UR UR9, R13 ;  /* 0x000000000d0972ca */ /* 0x000fe200000e0000 */
[----:B------:R-:W-:Y:S01]  /*f640*/  IMAD R10, R3, 0x2000, R10 ;  /* 0x00002000030a7824 */ /* 0x000fe200078e020a */
[----:B------:R-:W-:Y:S01]  /*f650*/  UIADD3 UR14, UP0, UR24, 0xf0, URZ ;  /* 0x000000f0180e7890 */ /* 0x000fe2000ff1e03f */
[----:B------:R-:W-:Y:S01]  /*f660*/  VIADD R14, R14, 0xffffffff ;  /* 0xffffffff0e0e7836 */ /* 0x000fe20000000000 */
[----:B------:R-:W-:Y:S01]  /*f670*/  R2UR UR7, R4 ;  /* 0x00000000040772ca */ /* 0x000fe200000e0000 */
[----:B------:R-:W-:Y:S01]  /*f680*/  UIADD3 UR28, UP1, UR24, 0x1f0, URZ ;  /* 0x000001f0181c7890 */ /* 0x000fe2000ff3e03f */
[----:B------:R-:W-:Y:S01]  /*f690*/  R2UR UR8, R10 ;  /* 0x000000000a0872ca */ /* 0x000fe200000e0000 */
[----:B------:R-:W-:Y:S01]  /*f6a0*/  UIADD3.X UR15, URZ, UR25, URZ, UP0, !UPT ;  /* 0x000000193f0f7290 */ /* 0x000fe200087fe43f */
[----:B------:R-:W-:Y:S01]  /*f6b0*/  R2UR UR11, R7 ;  /* 0x00000000070b72ca */ /* 0x000fe200000e0000 */
[----:B------:R-:W-:Y:S01]  /*f6c0*/  VIADD R3, R3, 0x1 ;  /* 0x0000000103037836 */ /* 0x000fe20000000000 */
[----:B------:R-:W-:Y:S01]  /*f6d0*/  R2UR UR10, R12 ;  /* 0x000000000c0a72ca */ /* 0x000fe200000e0000 */
[----:B------:R-:W-:Y:S01]  /*f6e0*/  UIADD3.X UR29, URZ, UR25, URZ, UP1, !UPT ;  /* 0x000000193f1d7290 */ /* 0x000fe20008ffe43f */
[----:B------:R-:W-:Y:S01]  /*f6f0*/  R2UR UR12, R11 ;  /* 0x000000000b0c72ca */ /* 0x000fe200000e0000 */
[----:B------:R-:W-:Y:S01]  /*f700*/  UMOV UR16, 0x0 ;  /* 0x0000000000107882 */ /* 0x000fe20000000000 */
[----:B------:R-:W-:Y:S01]  /*f710*/  R2UR UR21, R6 ;  /* 0x00000000061572ca */ /* 0x000fe200000e0000 */
[----:B------:R-:W-:Y:S01]  /*f720*/  UMOV UR17, 0x10000000 ;  /* 0x1000000000117882 */ /* 0x000fe20000000000 */
[----:B------:R-:W-:Y:S01]  /*f730*/  ISETP.GT.AND P3, PT, R14, 0x1, PT ;  /* 0x000000010e00780c */ /* 0x000fe20003f64270 */
[----:B------:R-:W-:Y:S01]  /*f740*/  UIADD3 UR7, UR7, 0x180, URZ ;  /* 0x0000018007077890 */ /* 0x000fe2000fffe03f */
[----:B------:R-:W-:Y:S01]  /*f750*/  ISETP.NE.AND P1, PT, R3, 0x9, PT ;  /* 0x000000090300780c */ /* 0x000fe20003f25270 */
[----:B------:R-:W-:Y:S01]  /*f760*/  UIADD3 UR19, UR8, 0x24180, URZ ;  /* 0x0002418008137890 */ /* 0x000fe2000fffe03f */
[----:B------:R-:W-:-:S02]  /*f770*/  VIADD R12, R12, 0x40 ;  /* 0x000000400c0c7836 */ /* 0x000fc40000000000 */
[----:B------:R-:W-:Y:S02]  /*f780*/  SEL R5, RZ, 0x1, P1 ;  /* 0x00000001ff057807 */ /* 0x000fe40000800000 */
[----:B------:R-:W-:Y:S01]  /*f790*/  UMOV UR8, UR7 ;  /* 0x0000000700087c82 */ /* 0x000fe20008000000 */
[----:B------:R-:W-:Y:S01]  /*f7a0*/  SEL R3, R3, RZ, P1 ;  /* 0x000000ff03037207 */ /* 0x000fe20000800000 */
[----:B------:R0:W-:Y:S01]  /*f7b0*/  UTMALDG.3D [UR8], [UR14], desc[UR16] ;  /* 0x000010080e0075b4 */ /* 0x0001e20008011000 */
[----:B------:R-:W-:Y:S01]  /*f7c0*/  LOP3.LUT R2, R2, R5, RZ, 0x3c, !PT ;  /* 0x0000000502027212 */ /* 0x000fe200078e3cff */
[----:B0-----:R-:W-:Y:S01]  /*f7d0*/  UMOV UR8, UR19 ;  /* 0x0000001300087c82 */ /* 0x001fe20008000000 */
[----:B------:R-:W-:Y:S02]  /*f7e0*/  UMOV UR11, UR21 ;  /* 0x00000015000b7c82 */ /* 0x000fe40008000000 */
[----:B------:R0:W-:Y:S02]  /*f7f0*/  UTMALDG.3D [UR8], [UR28], desc[UR16] ;  /* 0x000010081c0075b4 */ /* 0x0001e40008011000 */
[----:B0-----:R-:W-:Y:S05]  /*f800*/  @P3 BRA `(.L_x_305) ;  /* 0xfffffffc00443947 */ /* 0x001fea000383ffff */
.L_x_301:
[----:B------:R-:W-:Y:S05]  /*f810*/  BSYNC B1 ;  /* 0x0000000000017941 */ /* 0x000fea0003800000 */
.L_x_300:
[----:B------:R-:W2:Y:S01]  /*f820*/  LDL.LU R15, [R1+0x78] ;  /* 0x00007800010f7983 */ /* 0x000ea20000300800 */
[----:B------:R-:W-:Y:S01]  /*f830*/  LOP3.LUT P5, RZ, R9, 0xff, RZ, 0xc0, !PT ;  /* 0x000000ff09ff7812 */ /* 0x000fe200078ac0ff */
[----:B------:R-:W-:Y:S01]  /*f840*/  VIADD R8, R8, UR20 ;  /* 0x0000001408087c36 */ /* 0x000fe20008000000 */
[----:B------:R-:W-:Y:S01]  /*f850*/  ULDC.64 UR8, c[0x0][0x650] ;  /* 0x0001940000087ab9 */ /* 0x000fe20000000a00 */
[----:B------:R-:W3:Y:S01]  /*f860*/  LDL.LU R13, [R1+0x7c] ;  /* 0x00007c00010d7983 */ /* 0x000ee20000300800 */
[----:B------:R-:W-:Y:S01]  /*f870*/  IMAD.U32 R5, RZ, RZ, UR20 ;  /* 0x00000014ff057e24 */ /* 0x000fe2000f8e00ff */
[----:B------:R-:W-:Y:S01]  /*f880*/  UISETP.GE.U32.AND UP0, UPT, UR20, 0x9, UPT ;  /* 0x000000091400788c */ /* 0x000fe2000bf06070 */
[----:B------:R-:W-:Y:S01]  /*f890*/  ISETP.GT.U32.AND P1, PT, R8, 0x8, PT ;  /* 0x000000080800780c */ /* 0x000fe20003f24070 */
[----:B------:R-:W-:Y:S01]  /*f8a0*/  BSSY B1, `(.L_x_306) ;  /* 0x000006c000017945 */ /* 0x000fe20003800000 */
[----:B------:R-:W-:Y:S01]  /*f8b0*/  IMAD.MOV.U32 R6, RZ, RZ, -0x1 ;  /* 0xffffffffff067424 */ /* 0x000fe200078e00ff */
[----:B------:R-:W-:Y:S01]  /*f8c0*/  PRMT R9, RZ, 0x7610, R9 ;  /* 0x00007610ff097816 */ /* 0x000fe20000000009 */
[----:B------:R-:W-:Y:S01]  /*f8d0*/  IMAD.MOV.U32 R11, RZ, RZ, -0x1 ;  /* 0xffffffffff0b7424 */ /* 0x000fe200078e00ff */
[----:B------:R-:W-:-:S02]  /*f8e0*/  ISETP.LT.U32.AND P1, PT, R5, 0x9, P1 ;  /* 0x000000090500780c */ /* 0x000fc40000f21070 */
[----:B------:R-:W0:Y:S01]  /*f8f0*/  @P5 S2R R3, SR_CgaCtaId ;  /* 0x0000000000035919 */ /* 0x000e220000008800 */
[----:B------:R-:W-:Y:S02]  /*f900*/  @P5 MOV R2, 0x400 ;  /* 0x0000040000025802 */ /* 0x000fe40000000f00 */
[----:B------:R-:W-:Y:S02]  /*f910*/  PLOP3.LUT P3, PT, PT, PT, UP0, 0x80, 0x0 ;  /* 0x000000000000781c */ /* 0x000fe40003f6f008 */
[----:B0-----:R-:W-:Y:S01]  /*f920*/  @P5 LEA R4, R3, R2, 0x18 ;  /* 0x0000000203045211 */ /* 0x001fe200078ec0ff */
[----:B------:R-:W-:-:S03]  /*f930*/  IMAD.WIDE.U32 R2, R8, 0x38e38e39, RZ ;  /* 0x38e38e3908027825 */ /* 0x000fc600078e00ff */
[----:B------:R0:W-:Y:S02]  /*f940*/  @P5 SYNCS.ARRIVE.TRANS64.A1T0 RZ, [R4+URZ+0xa8], RZ ;  /* 0x0000a8ff04ff59a7 */ /* 0x0001e4000810003f */
[----:B------:R-:W-:Y:S02]  /*f950*/  SHF.R.U32.HI R5, RZ, 0x1, R3 ;  /* 0x00000001ff057819 */ /* 0x000fe40000011603 */
[----:B------:R-:W-:Y:S02]  /*f960*/  SEL R3, RZ, 0x1, !P1 ;  /* 0x00000001ff037807 */ /* 0x000fe40004800000 */
[----:B------:R-:W-:Y:S01]  /*f970*/  PRMT R2, RZ, 0x7610, R2 ;  /* 0x00007610ff027816 */ /* 0x000fe20000000002 */
[----:B------:R-:W-:Y:S01]  /*f980*/  IMAD R8, R5, -0x9, R8 ;  /* 0xfffffff705087824 */ /* 0x000fe200078e0208 */
[----:B------:R-:W-:-:S04]  /*f990*/  LOP3.LUT R0, R0, R3, RZ, 0x3c, !PT ;  /* 0x0000000300007212 */ /* 0x000fc800078e3cff */
[----:B------:R-:W-:Y:S01]  /*f9a0*/  @P3 LOP3.LUT R0, R0, 0x1, R5, 0x78, !PT ;  /* 0x0000000100003812 */ /* 0x000fe200078e7805 */
[----:B------:R-:W-:Y:S01]  /*f9b0*/  IMAD.MOV.U32 R5, RZ, RZ, -0x1 ;  /* 0xffffffffff057424 */ /* 0x000fe200078e00ff */
[----:B---3--:R-:W-:-:S04]  /*f9c0*/  IADD3 R13, P5, R13, UR22, RZ ;  /* 0x000000160d0d7c10 */ /* 0x008fc8000ffbe0ff */
[----:B--2---:R-:W-:Y:S01]  /*f9d0*/  IADD3.X R15, R15, UR18, RZ, P5, !PT ;  /* 0x000000120f0f7c10 */ /* 0x004fe2000affe4ff */
[----:B------:R0:W-:Y:S01]  /*f9e0*/  STL [R1+0x7c], R13 ;  /* 0x00007c0d01007387 */ /* 0x0001e20000100800 */
[----:B------:R-:W-:-:S03]  /*f9f0*/  ISETP.GE.U32.AND P1, PT, R13, UR8, PT ;  /* 0x000000080d007c0c */ /* 0x000fc6000bf26070 */
[----:B------:R0:W-:Y:S01]  /*fa00*/  STL [R1+0x78], R15 ;  /* 0x0000780f01007387 */ /* 0x0001e20000100800 */
[----:B------:R-:W-:-:S13]  /*fa10*/  ISETP.GE.U32.AND.EX P1, PT, R15, UR9, PT, P1 ;  /* 0x000000090f007c0c */ /* 0x000fda000bf26110 */
[----:B0-----:R-:W-:Y:S05]  /*fa20*/  @P1 BRA `(.L_x_307) ;  /* 0x00000004004c1947 */ /* 0x001fea0003800000 */
[----:B------:R-:W-:Y:S01]  /*fa30*/  ULDC.64 UR8, c[0x0][0x628] ;  /* 0x00018a0000087ab9 */ /* 0x000fe20000000a00 */
[----:B------:R-:W0:Y:S01]  /*fa40*/  S2R R12, SR_CTAID.X ;  /* 0x00000000000c7919 */ /* 0x000e220000002500 */
[----:B------:R-:W-:Y:S01]  /*fa50*/  ISETP.NE.U32.AND P1, PT, RZ, UR8, PT ;  /* 0x00000008ff007c0c */ /* 0x000fe2000bf25070 */
[----:B------:R-:W-:Y:S01]  /*fa60*/  ULDC UR10, c[0x0][0x630] ;  /* 0x00018c00000a7ab9 */ /* 0x000fe20000000800 */
[----:B------:R-:W-:Y:S01]  /*fa70*/  IMAD.MOV.U32 R2, RZ, RZ, R13 ;  /* 0x000000ffff027224 */ /* 0x000fe200078e000d */
[----:B------:R-:W1:Y:S01]  /*fa80*/  S2R R10, SR_CTAID.Y ;  /* 0x00000000000a7919 */ /* 0x000e620000002600 */
[----:B------:R-:W-:Y:S01]  /*fa90*/  ISETP.NE.AND.EX P1, PT, RZ, UR9, PT, P1 ;  /* 0x00000009ff007c0c */ /* 0x000fe2000bf25310 */
[----:B------:R-:W-:-:S12]  /*faa0*/  IMAD.MOV.U32 R3, RZ, RZ, R15 ;  /* 0x000000ffff037224 */ /* 0x000fd800078e000f */
[----:B------:R-:W-:Y:S05]  /*fab0*/  @!P1 BRA `(.L_x_308) ;  /* 0x0000000000289947 */ /* 0x000fea0003800000 */
[----:B------:R-:W-:Y:S02]  /*fac0*/  ULDC UR7, c[0x0][0x634] ;  /* 0x00018d0000077ab9 */ /* 0x000fe40000000800 */
[----:B------:R-:W-:-:S05]  /*fad0*/  IADD3 R7, P1, R13, UR7, RZ ;  /* 0x000000070d077c10 */ /* 0x000fca000ff3e0ff */
[----:B------:R-:W-:-:S04]  /*fae0*/  IMAD.X R11, RZ, RZ, R15, P1 ;  /* 0x000000ffff0b7224 */ /* 0x000fc800008e060f */
[----:B------:R-:W-:-:S04]  /*faf0*/  IMAD.WIDE.U32 R4, R11, UR8, RZ ;  /* 0x000000080b047c25 */ /* 0x000fc8000f8e00ff */
[----:B------:R-:W-:-:S04]  /*fb00*/  IMAD.WIDE.U32 R4, P1, R7, UR9, R4 ;  /* 0x0000000907047c25 */ /* 0x000fc8000f820004 */
[----:B------:R-:W-:-:S04]  /*fb10*/  IMAD.WIDE.U32 R6, R7, UR8, RZ ;  /* 0x0000000807067c25 */ /* 0x000fc8000f8e00ff */
[----:B------:R-:W-:Y:S01]  /*fb20*/  IMAD.X R3, RZ, RZ, RZ, P1 ;  /* 0x000000ffff037224 */ /* 0x000fe200008e06ff */
[----:B------:R-:W-:Y:S01]  /*fb30*/  IADD3 RZ, P1, R7, R4, RZ ;  /* 0x0000000407ff7210 */ /* 0x000fe20007f3e0ff */
[----:B------:R-:W-:-:S04]  /*fb40*/  IMAD.MOV.U32 R2, RZ, RZ, R5 ;  /* 0x000000ffff027224 */ /* 0x000fc800078e0005 */
[----:B------:R-:W-:-:S08]  /*fb50*/  IMAD.WIDE.U32.X R2, R11, UR9, R2, P1 ;  /* 0x000000090b027c25 */ /* 0x000fd000088e0402 */
.L_x_308:
[--C-:B------:R-:W-:Y:S01]  /*fb60*/  SHF.R.U64 R11, R2, UR10, R3.reuse ;  /* 0x0000000a020b7c19 */ /* 0x100fe20008001203 */
[----:B------:R-:W-:Y:S01]  /*fb70*/  ULDC.64 UR8, c[0x0][0x620] ;  /* 0x0001880000087ab9 */ /* 0x000fe20000000a00 */
[----:B------:R-:W-:Y:S01]  /*fb80*/  SHF.R.U32.HI R2, RZ, UR10, R3 ;  /* 0x0000000aff027c19 */ /* 0x000fe20008011603 */
[----:B------:R-:W-:Y:S01]  /*fb90*/  IMAD.MOV.U32 R3, RZ, RZ, R15 ;  /* 0x000000ffff037224 */ /* 0x000fe200078e000f */
[----:B------:R-:W-:Y:S01]  /*fba0*/  IADD3 R5, P1, RZ, -R11, RZ ;  /* 0x8000000bff057210 */ /* 0x000fe20007f3e0ff */
[----:B------:R-:W-:Y:S01]  /*fbb0*/  ULDC UR7, c[0x0][0x150] ;  /* 0x0000540000077ab9 */ /* 0x000fe20000000800 */
[----:B0-----:R-:W-:Y:S01]  /*fbc0*/  I2FP.F32.U32 R6, R12 ;  /* 0x0000000c00067245 */ /* 0x001fe20000201000 */
[----:B------:R-:W0:Y:S01]  /*fbd0*/  LDC R7, c[0x0][0x144] ;  /* 0x00005100ff077b82 */ /* 0x000e220000000800 */
[----:B------:R-:W-:Y:S01]  /*fbe0*/  ULDC.64 UR10, c[0x0][0x640] ;  /* 0x00019000000a7ab9 */ /* 0x000fe20000000a00 */
[----:B------:R-:W-:Y:S01]  /*fbf0*/  IMAD.X R2, RZ, RZ, ~R2, P1 ;  /* 0x000000ffff027224 */ /* 0x000fe200008e0e02 */
[----:B------:R-:W-:Y:S01]  /*fc00*/  ISETP.NE.U32.AND P1, PT, RZ, UR10, PT ;  /* 0x0000000aff007c0c */ /* 0x000fe2000bf25070 */
[----:B------:R-:W-:Y:S01]  /*fc10*/  FMUL R6, R6, UR7 ;  /* 0x0000000706067c20 */ /* 0x000fe20008400000 */
[----:B------:R-:W-:Y:S01]  /*fc20*/  ULDC UR7, c[0x0][0x618] ;  /* 0x0001860000077ab9 */ /* 0x000fe20000000800 */
[----:B------:R-:W-:Y:S01]  /*fc30*/  IMAD R4, R2, UR8, RZ ;  /* 0x0000000802047c24 */ /* 0x000fe2000f8e02ff */
[----:B------:R-:W-:Y:S01]  /*fc40*/  ISETP.NE.AND.EX P1, PT, RZ, UR11, PT, P1 ;  /* 0x0000000bff007c0c */ /* 0x000fe2000bf25310 */
[----:B------:R-:W-:Y:S01]  /*fc50*/  IMAD.MOV.U32 R2, RZ, RZ, R13 ;  /* 0x000000ffff027224 */ /* 0x000fe200078e000d */
[----:B------:R-:W2:Y:S01]  /*fc60*/  LDC R15, c[0x0][0x148] ;  /* 0x00005200ff0f7b82 */ /* 0x000ea20000000800 */
[----:B------:R-:W3:Y:S02]  /*fc70*/  F2I.U32.TRUNC.NTZ R6, R6 ;  /* 0x0000000600067305 */ /* 0x000ee4000020f000 */
[----:B------:R-:W-:Y:S01]  /*fc80*/  IMAD.WIDE.U32 R2, R5, UR8, R2 ;  /* 0x0000000805027c25 */ /* 0x000fe2000f8e0002 */
[----:B------:R-:W-:-:S03]  /*fc90*/  ULDC UR8, c[0x0][0x154] ;  /* 0x0000550000087ab9 */ /* 0x000fc60000000800 */
[----:B------:R-:W-:Y:S01]  /*fca0*/  IMAD R5, R5, UR9, R4 ;  /* 0x0000000905057c24 */ /* 0x000fe2000f8e0204 */
[----:B------:R-:W-:-:S03]  /*fcb0*/  ULDC UR9, c[0x0][0x608] ;  /* 0x0001820000097ab9 */ /* 0x000fc60000000800 */
[----:B------:R-:W-:-:S05]  /*fcc0*/  IMAD.IADD R3, R3, 0x1, R5 ;  /* 0x0000000103037824 */ /* 0x000fca00078e0205 */
[----:B------:R-:W-:Y:S01]  /*fcd0*/  SHF.R.U64 R13, R2, UR7, R3 ;  /* 0x00000007020d7c19 */ /* 0x000fe20008001203 */
[----:B---3--:R-:W-:Y:S01]  /*fce0*/  IMAD.MOV R6, RZ, RZ, -R6 ;  /* 0x000000ffff067224 */ /* 0x008fe200078e0a06 */
[----:B-1----:R-:W-:-:S03]  /*fcf0*/  I2FP.F32.U32 R2, R10 ;  /* 0x0000000a00027245 */ /* 0x002fc60000201000 */
[----:B0-----:R-:W-:Y:S02]  /*fd00*/  IMAD R19, R7, R6, R12 ;  /* 0x0000000607137224 */ /* 0x001fe400078e020c */
[----:B------:R-:W-:Y:S01]  /*fd10*/  FMUL R4, R2, UR8 ;  /* 0x0000000802047c20 */ /* 0x000fe20008400000 */
[----:B------:R-:W-:Y:S01]  /*fd20*/  SHF.R.U32.HI R2, RZ, UR7, R3 ;  /* 0x00000007ff027c19 */ /* 0x000fe20008011603 */
[----:B------:R-:W-:Y:S02]  /*fd30*/  ULDC UR7, c[0x0][0x658] ;  /* 0x0001960000077ab9 */ /* 0x000fe40000000800 */
[----:B------:R0:W1:Y:S01]  /*fd40*/  F2I.U32.TRUNC.NTZ R18, R4 ;  /* 0x0000000400127305 */ /* 0x000062000020f000 */
[--C-:B------:R-:W-:Y:S02]  /*fd50*/  SHF.R.U64 R16, R13, UR9, R2.reuse ;  /* 0x000000090d107c19 */ /* 0x100fe40008001202 */
[----:B------:R-:W-:-:S04]  /*fd60*/  SHF.R.U32.HI R3, RZ, UR9, R2 ;  /* 0x00000009ff037c19 */ /* 0x000fc80008011602 */
[--C-:B------:R-:W-:Y:S02]  /*fd70*/  SHF.R.U64 R14, R16, UR7, R3.reuse ;  /* 0x00000007100e7c19 */ /* 0x100fe40008001203 */
[----:B------:R-:W-:-:S03]  /*fd80*/  SHF.R.U32.HI R3, RZ, UR7, R3 ;  /* 0x00000007ff037c19 */ /* 0x000fc60008011603 */
[----:B------:R-:W-:Y:S01]  /*fd90*/  IMAD.MOV.U32 R2, RZ, RZ, R14 ;  /* 0x000000ffff027224 */ /* 0x000fe200078e000e */
[----:B0-2---:R-:W-:Y:S06]  /*fda0*/  @!P1 BRA `(.L_x_309) ;  /* 0x0000000000289947 */ /* 0x005fec0003800000 */
        /* <DEDUP_REMOVED lines=10> */
.L_x_309:
[----:B------:R-:W-:Y:S01]  /*fe50*/  ULDC UR7, c[0x0][0x648] ;  /* 0x0001920000077ab9 */ /* 0x000fe20000000800 */
[----:B-1----:R-:W-:Y:S01]  /*fe60*/  IMAD.MOV R18, RZ, RZ, -R18 ;  /* 0x000000ffff127224 */ /* 0x002fe200078e0a12 */
[----:B------:R-:W-:Y:S01]  /*fe70*/  SHF.R.U64 R3, R2, UR7, R3 ;  /* 0x0000000702037c19 */ /* 0x000fe20008001203 */
[----:B------:R-:W-:Y:S01]  /*fe80*/  ULDC UR7, c[0x0][0x638] ;  /* 0x00018e0000077ab9 */ /* 0x000fe20000000800 */
[----:B------:R-:W-:Y:S01]  /*fe90*/  LOP3.LUT R2, R16, UR6, RZ, 0xc0, !PT ;  /* 0x0000000610027c12 */ /* 0x000fe2000f8ec0ff */
[----:B------:R-:W-:Y:S01]  /*fea0*/  @P4 IMAD R19, R15, R18, R10 ;  /* 0x000000120f134224 */ /* 0x000fe200078e020a */
[----:B------:R-:W-:Y:S01]  /*feb0*/  LOP3.LUT R13, R13, UR4, RZ, 0xc0, !PT ;  /* 0x000000040d0d7c12 */ /* 0x000fe2000f8ec0ff */
[----:B------:R-:W-:Y:S01]  /*fec0*/  IMAD.MOV R5, RZ, RZ, -R3 ;  /* 0x000000ffff057224 */ /* 0x000fe200078e0a03 */
[----:B------:R-:W-:Y:S01]  /*fed0*/  ULDC UR8, c[0x0][0x610] ;  /* 0x0001840000087ab9 */ /* 0x000fe20000000800 */
[----:B------:R-:W-:Y:S02]  /*fee0*/  IMAD R2, R3, UR5, R2 ;  /* 0x0000000503027c24 */ /* 0x000fe4000f8e0202 */
[----:B------:R-:W-:Y:S01]  /*fef0*/  IMAD R14, R5, UR7, R14 ;  /* 0x00000007050e7c24 */ /* 0x000fe2000f8e020e */
[----:B------:R-:W-:Y:S01]  /*ff00*/  ULDC UR7, c[0x0][0x600] ;  /* 0x0001800000077ab9 */ /* 0x000fe20000000800 */
[----:B------:R-:W-:-:S02]  /*ff10*/  IMAD R5, R2, UR8, R19 ;  /* 0x0000000802057c24 */ /* 0x000fc4000f8e0213 */
[----:B------:R-:W-:Y:S02]  /*ff20*/  IMAD R14, R14, UR7, R13 ;  /* 0x000000070e0e7c24 */ /* 0x000fe4000f8e020d */
[----:B------:R-:W-:-:S03]  /*ff30*/  IMAD.MOV.U32 R2, RZ, RZ, 0x1 ;  /* 0x00000001ff027424 */ /* 0x000fc600078e00ff */
[----:B------:R-:W-:Y:S02]  /*ff40*/  SEL R6, R14, R5, !P4 ;  /* 0x000000050e067207 */ /* 0x000fe40006000000 */
[----:B------:R-:W-:-:S07]  /*ff50*/  SEL R5, R5, R14, !P4 ;  /* 0x0000000e05057207 */ /* 0x000fce0006000000 */
.L_x_307:
[----:B------:R-:W-:Y:S05]  /*ff60*/  BSYNC B1 ;  /* 0x0000000000017941 */ /* 0x000fea0003800000 */
.L_x_306:
[----:B------:R-:W-:-:S13]  /*ff70*/  LOP3.LUT P1, RZ, R2, 0xff, RZ, 0xc0, !PT ;  /* 0x000000ff02ff7812 */ /* 0x000fda000782c0ff */
[----:B------:R-:W-:Y:S05]  /*ff80*/  @P1 BRA `(.L_x_310) ;  /* 0xfffffff400301947 */ /* 0x000fea000383ffff */
[----:B------:R-:W-:Y:S05]  /*ff90*/  BSYNC B0 ;  /* 0x0000000000007941 */ /* 0x000fea0003800000 */
.L_x_298:
[----:B------:R-:W-:-:S03]  /*ffa0*/  UMOV UR7, 0xffffffff ;  /* 0xffffffff00077882 */ /* 0x000fc60000000000 */
[----:B------:R-:W-:Y:S05]  /*ffb0*/  BRA.DIV UR7, `(.L_x_311) ;  /* 0x0000000607dc7947 */ /* 0x000fea000b800000 */
[----:B------:R-:W-:-:S13]  /*ffc0*/  ELECT P0, URZ, PT ;  /* 0x00000000003f782f */ /* 0x000fda0003800000 */
.L_x_330:
[----:B------:R-:W-:Y:S04]  /*ffd0*/  BSSY B0, `(.L_x_312) ;  /* 0x0000059000007945 */ /* 0x000fe80003800000 */
[----:B------:R-:W-:Y:S05]  /*ffe0*/  @!P0 BRA `(.L_x_313) ;  /* 0x00000004005c8947 */ /* 0x000fea0003800000 */
[----:B------:R-:W-:-:S04]  /*fff0*/  ULOP3.LUT UR7, UR13, 0x2, URZ, 0xfc, !UPT ;  /* 0x000000020d077892 */ /* 0x000fc8000f8efc3f */
[----:B------:R-:W-:-:S06]  /*10000*/  UISETP.NE.AND UP0, UPT, UR7, 0x3, UPT ;  /* 0x000000030700788c */ /* 0x000fcc000bf05270 */
[----:B------:R-:W-:-:S13]  /*10010*/  PLOP3.LUT P0, PT, PT, PT, UP0, 0x80, 0x0 ;  /* 0x000000000000781c */ /* 0x000fda0003f0f008 */
[----:B------:R-:W-:Y:S05]  /*10020*/  @!P0 BRA `(.L_x_314) ;  /* 0x0000000000048947 */ /* 0x000fea0003800000 */
[----:B------:R-:W-:Y:S01]  /*10030*/  BPT.TRAP 0x1 ;  /* 0x000000040000795c */ /* 0x000fe20000300000 */
.L_x_314:
[----:B------:R-:W0:Y:S01]  /*10040*/  S2R R3, SR_CgaCtaId ;  /* 0x0000000000037919 */ /* 0x000e220000008800 */
[----:B------:R-:W-:-:S04]  /*10050*/  MOV R2, 0x400 ;  /* 0x0000040000027802 */ /* 0x000fc80000000f00 */
[----:B0-----:R-:W-:Y:S02]  /*10060*/  LEA R3, R3, R2, 0x18 ;  /* 0x0000000203037211 */ /* 0x001fe400078ec0ff */
[----:B------:R-:W-:-:S03]  /*10070*/  SHF.L.U32 R2, R0, 0x1f, RZ ;  /* 0x0000001f00027819 */ /* 0x000fc600000006ff */
[----:B------:R-:W-:-:S04]  /*10080*/  VIADD R3, R3, 0x48 ;  /* 0x0000004803037836 */ /* 0x000fc80000000000 */
[C---:B------:R-:W-:Y:S02]  /*10090*/  IMAD R7, R8.reuse, 0x8, R3 ;  /* 0x0000000808077824 */ /* 0x040fe400078e0203 */
[----:B------:R-:W-:Y:S02]  /*100a0*/  VIADD R8, R8, 0x1 ;  /* 0x0000000108087836 */ /* 0x000fe40000000000 */
[----:B------:R-:W0:Y:S03]  /*100b0*/  SYNCS.PHASECHK.TRANS64.TRYWAIT P0, [R7+URZ], R2 ;  /* 0x00000002070075a7 */ /* 0x000e26000800017f */
[----:B------:R-:W-:-:S04]  /*100c0*/  ISETP.NE.AND P1, PT, R8, 0x9, PT ;  /* 0x000000090800780c */ /* 0x000fc80003f25270 */
[----:B------:R-:W-:Y:S02]  /*100d0*/  SEL R5, RZ, 0x1, P1 ;  /* 0x00000001ff057807 */ /* 0x000fe40000800000 */
[----:B------:R-:W-:Y:S02]  /*100e0*/  SEL R8, R8, RZ, P1 ;  /* 0x000000ff08087207 */ /* 0x000fe40000800000 */
[----:B------:R-:W-:-:S03]  /*100f0*/  LOP3.LUT R5, R0, R5, RZ, 0x3c, !PT ;  /* 0x0000000500057212 */ /* 0x000fc600078e3cff */
[----:B------:R-:W-:Y:S01]  /*10100*/  IMAD R9, R8, 0x8, R3 ;  /* 0x0000000808097824 */ /* 0x000fe200078e0203 */
[----:B------:R-:W-:Y:S01]  /*10110*/  SHF.L.U32 R4, R5, 0x1f, RZ ;  /* 0x0000001f05047819 */ /* 0x000fe200000006ff */
[----:B0-----:R-:W-:Y:S06]  /*10120*/  @!P0 BRA `(.L_x_315) ;  /* 0x0000000400a48947 */ /* 0x001fec0003800000 */
.L_x_331:
[----:B------:R-:W1:Y:S01]  /*10130*/  SYNCS.PHASECHK.TRANS64.TRYWAIT P0, [R9+URZ], R4 ;  /* 0x00000004090075a7 */ /* 0x000e62000800017f */
[----:B------:R-:W-:-:S05]  /*10140*/  VIADD R0, R8, 0x1 ;  /* 0x0000000108007836 */ /* 0x000fca0000000000 */
[----:B------:R-:W-:-:S04]  /*10150*/  ISETP.NE.AND P1, PT, R0, 0x9, PT ;  /* 0x000000090000780c */ /* 0x000fc80003f25270 */
[----:B0-----:R-:W-:Y:S02]  /*10160*/  SEL R2, RZ, 0x1, P1 ;  /* 0x00000001ff027807 */ /* 0x001fe40000800000 */
[----:B------:R-:W-:Y:S02]  /*10170*/  SEL R0, R0, RZ, P1 ;  /* 0x000000ff00007207 */ /* 0x000fe40000800000 */
[----:B------:R-:W-:-:S03]  /*10180*/  LOP3.LUT R7, R5, R2, RZ, 0x3c, !PT ;  /* 0x0000000205077212 */ /* 0x000fc600078e3cff */
[----:B------:R-:W-:Y:S01]  /*10190*/  IMAD R6, R0, 0x8, R3 ;  /* 0x0000000800067824 */ /* 0x000fe200078e0203 */
[----:B------:R-:W-:Y:S01]  /*101a0*/  SHF.L.U32 R5, R7, 0x1f, RZ ;  /* 0x0000001f07057819 */ /* 0x000fe200000006ff */
[----:B-1----:R-:W-:Y:S06]  /*101b0*/  @!P0 BRA `(.L_x_316) ;  /* 0x0000000400948947 */ /* 0x002fec0003800000 */
.L_x_332:
[----:B------:R-:W1:Y:S01]  /*101c0*/  SYNCS.PHASECHK.TRANS64.TRYWAIT P0, [R6+URZ], R5 ;  /* 0x00000005060075a7 */ /* 0x000e62000800017f */
[----:B------:R-:W-:-:S05]  /*101d0*/  VIADD R0, R0, 0x1 ;  /* 0x0000000100007836 */ /* 0x000fca0000000000 */
[----:B------:R-:W-:-:S04]  /*101e0*/  ISETP.NE.AND P1, PT, R0, 0x9, PT ;  /* 0x000000090000780c */ /* 0x000fc80003f25270 */
[----:B------:R-:W-:Y:S02]  /*101f0*/  SEL R2, RZ, 0x1, P1 ;  /* 0x00000001ff027807 */ /* 0x000fe40000800000 */
[----:B------:R-:W-:Y:S02]  /*10200*/  SEL R0, R0, RZ, P1 ;  /* 0x000000ff00007207 */ /* 0x000fe40000800000 */
[----:B------:R-:W-:-:S03]  /*10210*/  LOP3.LUT R7, R7, R2, RZ, 0x3c, !PT ;  /* 0x0000000207077212 */ /* 0x000fc600078e3cff */
[----:B0-----:R-:W-:Y:S01]  /*10220*/  IMAD R9, R0, 0x8, R3 ;  /* 0x0000000800097824 */ /* 0x001fe200078e0203 */
[----:B------:R-:W-:Y:S01]  /*10230*/  SHF.L.U32 R4, R7, 0x1f, RZ ;  /* 0x0000001f07047819 */ /* 0x000fe200000006ff */
[----:B-1----:R-:W-:Y:S06]  /*10240*/  @!P0 BRA `(.L_x_317) ;  /* 0x0000000400848947 */ /* 0x002fec0003800000 */
.L_x_333:
        /* <DEDUP_REMOVED lines=9> */
.L_x_334:
        /* <DEDUP_REMOVED lines=9> */
.L_x_335:
        /* <DEDUP_REMOVED lines=9> */
.L_x_336:
        /* <DEDUP_REMOVED lines=9> */
.L_x_337:
[----:B------:R-:W1:Y:S01]  /*10490*/  SYNCS.PHASECHK.TRANS64.TRYWAIT P0, [R9+URZ], R4 ;  /* 0x00000004090075a7 */ /* 0x000e62000800017f */
[----:B------:R-:W-:-:S05]  /*104a0*/  VIADD R0, R0, 0x1 ;  /* 0x0000000100007836 */ /* 0x000fca0000000000 */
[----:B------:R-:W-:-:S04]  /*104b0*/  ISETP.NE.AND P1, PT, R0, 0x9, PT ;  /* 0x000000090000780c */ /* 0x000fc80003f25270 */
[----:B------:R-:W-:Y:S02]  /*104c0*/  SEL R2, RZ, 0x1, P1 ;  /* 0x00000001ff027807 */ /* 0x000fe40000800000 */
[----:B------:R-:W-:Y:S02]  /*104d0*/  SEL R0, R0, RZ, P1 ;  /* 0x000000ff00007207 */ /* 0x000fe40000800000 */
[----:B------:R-:W-:Y:S01]  /*104e0*/  LOP3.LUT R2, R7, R2, RZ, 0x3c, !PT ;  /* 0x0000000207027212 */ /* 0x000fe200078e3cff */
[----:B-1----:R-:W-:Y:S06]  /*104f0*/  @!P0 BRA `(.L_x_322) ;  /* 0x00000004003c8947 */ /* 0x002fec0003800000 */
.L_x_338:
[----:B------:R-:W-:Y:S01]  /*10500*/  IMAD R3, R0, 0x8, R3 ;  /* 0x0000000800037824 */ /* 0x000fe200078e0203 */
[----:B------:R-:W-:-:S07]  /*10510*/  SHF.L.U32 R0, R2, 0x1f, RZ ;  /* 0x0000001f02007819 */ /* 0x000fce00000006ff */
.L_x_323:
[----:B--2---:R2:W3:Y:S02]  /*10520*/  SYNCS.PHASECHK.TRANS64.TRYWAIT P0, [R3+URZ], R0 ;  /* 0x00000000030075a7 */ /* 0x0044e4000800017f */
[----:B---3--:R-:W-:Y:S05]  /*10530*/  @!P0 NANOSLEEP.SYNCS 0x989680 ;  /* 0x009896800000895d */ /* 0x008fea0003900000 */
[----:B------:R-:W3:Y:S02]  /*10540*/  @!P0 SYNCS.PHASECHK.TRANS64 P0, [R3+URZ], R0 ;  /* 0x00000000030085a7 */ /* 0x000ee4000800007f */
[----:B---3--:R-:W-:Y:S05]  /*10550*/  @!P0 BRA `(.L_x_323) ;  /* 0xfffffffc00f08947 */ /* 0x008fea000383ffff */
.L_x_313:
[----:B------:R-:W-:Y:S05]  /*10560*/  BSYNC B0 ;  /* 0x0000000000007941 */ /* 0x000fea0003800000 */
.L_x_312:
[----:B------:R-:W-:Y:S05]  /*10570*/  EXIT ;  /* 0x000000000000794d */ /* 0x000fea0003800000 */
.L_x_18:
[----:B-1----:R-:W-:-:S04]  /*10580*/  IMAD.U32 R3, RZ, RZ, UR6 ;  /* 0x00000006ff037e24 */ /* 0x002fc8000f8e00ff */
[----:B------:R1:W2:Y:S03]  /*10590*/  SYNCS.PHASECHK.TRANS64.TRYWAIT P0, [R3+URZ], R0 ;  /* 0x00000000030075a7 */ /* 0x0002a6000800017f */
[----:B--2---:R-:W-:Y:S05]  /*105a0*/  @!P0 NANOSLEEP.SYNCS 0x989680 ;  /* 0x009896800000895d */ /* 0x004fea0003900000 */
[----:B------:R-:W2:Y:S02]  /*105b0*/  @!P0 SYNCS.PHASECHK.TRANS64 P0, [R3+URZ], R0 ;  /* 0x00000000030085a7 */ /* 0x000ea4000800007f */
[----:B--2---:R-:W-:Y:S05]  /*105c0*/  @!P0 BRA `(.L_x_18) ;  /* 0xfffffffc00ec8947 */ /* 0x004fea000383ffff */
[----:B------:R-:W-:Y:S05]  /*105d0*/  BRA `(.L_x_17) ;  /* 0xffffff1400947947 */ /* 0x000fea000383ffff */
.L_x_24:
[----:B-----5:R1:W-:Y:S02]  /*105e0*/  STL [R1+0x88], R0 ;  /* 0x0000880001007387 */ /* 0x0203e40000100800 */
[----:B-1----:R-:W-:-:S04]  /*105f0*/  IMAD.U32 R0, RZ, RZ, UR16 ;  /* 0x00000010ff007e24 */ /* 0x002fc8000f8e00ff */
[----:B------:R1:W2:Y:S03]  /*10600*/  SYNCS.PHASECHK.TRANS64.TRYWAIT P0, [R0+URZ], R229 ;  /* 0x000000e5000075a7 */ /* 0x0002a6000800017f */
[----:B--2---:R-:W-:Y:S05]  /*10610*/  @!P0 NANOSLEEP.SYNCS 0x989680 ;  /* 0x009896800000895d */ /* 0x004fea0003900000 */
[----:B------:R1:W2:Y:S02]  /*10620*/  @!P0 SYNCS.PHASECHK.TRANS64 P0, [R0+URZ], R229 ;  /* 0x000000e5000085a7 */ /* 0x0002a4000800007f */
[----:B-1----:R1:W5:Y:S02]  /*10630*/  LDL.LU R0, [R1+0x88] ;  /* 0x0000880001007983 */ /* 0x0023640000300800 */
[----:B-12---:R-:W-:Y:S05]  /*10640*/  @!P0 BRA `(.L_x_24) ;  /* 0xfffffffc00e48947 */ /* 0x006fea000383ffff */
[----:B------:R-:W-:Y:S05]  /*10650*/  BRA `(.L_x_23) ;  /* 0xffffff2800287947 */ /* 0x000fea000383ffff */
.L_x_299:
[----:B------:R-:W-:Y:S01]  /*10660*/  BSSY B1, `(.L_x_324) ;  /* 0x0000006000017945 */ /* 0x000fe20003800000 */
[----:B------:R-:W-:-:S07]  /*10670*/  IMAD.MOV.U32 R2, RZ, RZ, -0x1 ;  /* 0xffffffffff027424 */ /* 0x000fce00078e00ff */
[----:B------:R-:W-:Y:S05]  /*10680*/  WARPSYNC.COLLECTIVE R2, `(.L_x_325) ;  /* 0x00000000020c7348 */ /* 0x000fea0003c00000 */
[----:B------:R-:W-:Y:S02]  /*10690*/  ELECT P1, UR62, PT ;  /* 0x00000000003e782f */ /* 0x000fe40003820000 */
[----:B------:R-:W-:Y:S01]  /*106a0*/  MOV R2, UR62 ;  /* 0x0000003e00027c02 */ /* 0x000fe20008000f00 */
[----:B------:R-:W-:Y:S10]  /*106b0*/  ENDCOLLECTIVE ;  /* 0x000000000000791b */ /* 0x000ff40003800000 */
.L_x_325:
[----:B------:R-:W-:Y:S05]  /*106c0*/  BSYNC B1 ;  /* 0x0000000000017941 */ /* 0x000fea0003800000 */
.L_x_324:
[----:B------:R-:W-:Y:S05]  /*106d0*/  BRA `(.L_x_326) ;  /* 0xffffffec00687947 */ /* 0x000fea000383ffff */
.L_x_302:
[----:B-1----:R1:W2:Y:S02]  /*106e0*/  SYNCS.PHASECHK.TRANS64.TRYWAIT P1, [R13+URZ+0x48], R4 ;  /* 0x000048040d0075a7 */ /* 0x0022a4000802017f */
[----:B--2---:R-:W-:Y:S05]  /*106f0*/  @!P1 NANOSLEEP.SYNCS 0x989680 ;  /* 0x009896800000995d */ /* 0x004fea0003900000 */
[----:B------:R-:W2:Y:S02]  /*10700*/  @!P1 SYNCS.PHASECHK.TRANS64 P1, [R13+URZ+0x48], R4 ;  /* 0x000048040d0095a7 */ /* 0x000ea4000802007f */
[----:B--2---:R-:W-:Y:S05]  /*10710*/  @!P1 BRA `(.L_x_302) ;  /* 0xfffffffc00f09947 */ /* 0x004fea000383ffff */
[----:B------:R-:W-:Y:S05]  /*10720*/  BRA `(.L_x_327) ;  /* 0xffffffec009c7947 */ /* 0x000fea000383ffff */
.L_x_311:
[----:B------:R-:W-:Y:S01]  /*10730*/  BSSY B0, `(.L_x_328) ;  /* 0x0000006000007945 */ /* 0x000fe20003800000 */
[----:B------:R-:W-:-:S07]  /*10740*/  IMAD.MOV.U32 R2, RZ, RZ, -0x1 ;  /* 0xffffffffff027424 */ /* 0x000fce00078e00ff */
[----:B------:R-:W-:Y:S05]  /*10750*/  WARPSYNC.COLLECTIVE R2, `(.L_x_329) ;  /* 0x00000000020c7348 */ /* 0x000fea0003c00000 */
[----:B------:R-:W-:Y:S02]  /*10760*/  ELECT P1, UR62, PT ;  /* 0x00000000003e782f */ /* 0x000fe40003820000 */
[----:B------:R-:W-:Y:S01]  /*10770*/  MOV R2, UR62 ;  /* 0x0000003e00027c02 */ /* 0x000fe20008000f00 */
[----:B------:R-:W-:Y:S10]  /*10780*/  ENDCOLLECTIVE ;  /* 0x000000000000791b */ /* 0x000ff40003800000 */
.L_x_329:
[----:B------:R-:W-:Y:S05]  /*10790*/  BSYNC B0 ;  /* 0x0000000000007941 */ /* 0x000fea0003800000 */
.L_x_328:
[----:B------:R-:W-:Y:S01]  /*107a0*/  PLOP3.LUT P0, PT, P1, PT, PT, 0x80, 0x0 ;  /* 0x000000000000781c */ /* 0x000fe20000f0f070 */
[----:B------:R-:W-:-:S12]  /*107b0*/  BRA `(.L_x_330) ;  /* 0xfffffff800047947 */ /* 0x000fd8000383ffff */
.L_x_315:
[----:B0-----:R0:W1:Y:S02]  /*107c0*/  SYNCS.PHASECHK.TRANS64.TRYWAIT P0, [R7+URZ], R2 ;  /* 0x00000002070075a7 */ /* 0x001064000800017f */
[----:B-1----:R-:W-:Y:S05]  /*107d0*/  @!P0 NANOSLEEP.SYNCS 0x989680 ;  /* 0x009896800000895d */ /* 0x002fea0003900000 */
[----:B------:R-:W1:Y:S02]  /*107e0*/  @!P0 SYNCS.PHASECHK.TRANS64 P0, [R7+URZ], R2 ;  /* 0x00000002070085a7 */ /* 0x000e64000800007f */
[----:B-1----:R-:W-:Y:S05]  /*107f0*/  @!P0 BRA `(.L_x_315) ;  /* 0xfffffffc00f08947 */ /* 0x002fea000383ffff */
[----:B------:R-:W-:Y:S05]  /*10800*/  BRA `(.L_x_331) ;  /* 0xfffffff800487947 */ /* 0x000fea000383ffff */
.L_x_316:
[----:B0-----:R0:W1:Y:S02]  /*10810*/  SYNCS.PHASECHK.TRANS64.TRYWAIT P0, [R9+URZ], R4 ;  /* 0x00000004090075a7 */ /* 0x001064000800017f */
[----:B-1----:R-:W-:Y:S05]  /*10820*/  @!P0 NANOSLEEP.SYNCS 0x989680 ;  /* 0x009896800000895d */ /* 0x002fea0003900000 */
[----:B------:R-:W1:Y:S02]  /*10830*/  @!P0 SYNCS.PHASECHK.TRANS64 P0, [R9+URZ], R4 ;  /* 0x00000004090085a7 */ /* 0x000e64000800007f */
[----:B-1----:R-:W-:Y:S05]  /*10840*/  @!P0 BRA `(.L_x_316) ;  /* 0xfffffffc00f08947 */ /* 0x002fea000383ffff */
[----:B------:R-:W-:Y:S05]  /*10850*/  BRA `(.L_x_332) ;  /* 0xfffffff800587947 */ /* 0x000fea000383ffff */
.L_x_317:
[----:B0-----:R0:W1:Y:S02]  /*10860*/  SYNCS.PHASECHK.TRANS64.TRYWAIT P0, [R6+URZ], R5 ;  /* 0x00000005060075a7 */ /* 0x001064000800017f */
[----:B-1----:R-:W-:Y:S05]  /*10870*/  @!P0 NANOSLEEP.SYNCS 0x989680 ;  /* 0x009896800000895d */ /* 0x002fea0003900000 */
[----:B------:R-:W1:Y:S02]  /*10880*/  @!P0 SYNCS.PHASECHK.TRANS64 P0, [R6+URZ], R5 ;  /* 0x00000005060085a7 */ /* 0x000e64000800007f */
[----:B-1----:R-:W-:Y:S05]  /*10890*/  @!P0 BRA `(.L_x_317) ;  /* 0xfffffffc00f08947 */ /* 0x002fea000383ffff */
[----:B------:R-:W-:Y:S05]  /*108a0*/  BRA `(.L_x_333) ;  /* 0xfffffff800687947 */ /* 0x000fea000383ffff */
.L_x_318:
[----:B0-----:R0:W1:Y:S02]  /*108b0*/  SYNCS.PHASECHK.TRANS64.TRYWAIT P0, [R9+URZ], R4 ;  /* 0x00000004090075a7 */ /* 0x001064000800017f */
[----:B-1----:R-:W-:Y:S05]  /*108c0*/  @!P0 NANOSLEEP.SYNCS 0x989680 ;  /* 0x009896800000895d */ /* 0x002fea0003900000 */
[----:B------:R-:W1:Y:S02]  /*108d0*/  @!P0 SYNCS.PHASECHK.TRANS64 P0, [R9+URZ], R4 ;  /* 0x00000004090085a7 */ /* 0x000e64000800007f */
[----:B-1----:R-:W-:Y:S05]  /*108e0*/  @!P0 BRA `(.L_x_318) ;  /* 0xfffffffc00f08947 */ /* 0x002fea000383ffff */
[----:B------:R-:W-:Y:S05]  /*108f0*/  BRA `(.L_x_334) ;  /* 0xfffffff800787947 */ /* 0x000fea000383ffff */
.L_x_319:
[----:B0-----:R0:W1:Y:S02]  /*10900*/  SYNCS.PHASECHK.TRANS64.TRYWAIT P0, [R6+URZ], R5 ;  /* 0x00000005060075a7 */ /* 0x001064000800017f */
[----:B-1----:R-:W-:Y:S05]  /*10910*/  @!P0 NANOSLEEP.SYNCS 0x989680 ;  /* 0x009896800000895d */ /* 0x002fea0003900000 */
[----:B------:R-:W1:Y:S02]  /*10920*/  @!P0 SYNCS.PHASECHK.TRANS64 P0, [R6+URZ], R5 ;  /* 0x00000005060085a7 */ /* 0x000e64000800007f */
[----:B-1----:R-:W-:Y:S05]  /*10930*/  @!P0 BRA `(.L_x_319) ;  /* 0xfffffffc00f08947 */ /* 0x002fea000383ffff */
[----:B------:R-:W-:Y:S05]  /*10940*/  BRA `(.L_x_335) ;  /* 0xfffffff800887947 */ /* 0x000fea000383ffff */
.L_x_320:
[----:B0-----:R0:W1:Y:S02]  /*10950*/  SYNCS.PHASECHK.TRANS64.TRYWAIT P0, [R9+URZ], R4 ;  /* 0x00000004090075a7 */ /* 0x001064000800017f */
[----:B-1----:R-:W-:Y:S05]  /*10960*/  @!P0 NANOSLEEP.SYNCS 0x989680 ;  /* 0x009896800000895d */ /* 0x002fea0003900000 */
[----:B------:R-:W1:Y:S02]  /*10970*/  @!P0 SYNCS.PHASECHK.TRANS64 P0, [R9+URZ], R4 ;  /* 0x00000004090085a7 */ /* 0x000e64000800007f */
[----:B-1----:R-:W-:Y:S05]  /*10980*/  @!P0 BRA `(.L_x_320) ;  /* 0xfffffffc00f08947 */ /* 0x002fea000383ffff */
[----:B------:R-:W-:Y:S05]  /*10990*/  BRA `(.L_x_336) ;  /* 0xfffffff800987947 */ /* 0x000fea000383ffff */
.L_x_321:
[----:B0-----:R0:W1:Y:S02]  /*109a0*/  SYNCS.PHASECHK.TRANS64.TRYWAIT P0, [R6+URZ], R5 ;  /* 0x00000005060075a7 */ /* 0x001064000800017f */
[----:B-1----:R-:W-:Y:S05]  /*109b0*/  @!P0 NANOSLEEP.SYNCS 0x989680 ;  /* 0x009896800000895d */ /* 0x002fea0003900000 */
[----:B------:R-:W1:Y:S02]  /*109c0*/  @!P0 SYNCS.PHASECHK.TRANS64 P0, [R6+URZ], R5 ;  /* 0x00000005060085a7 */ /* 0x000e64000800007f */
[----:B-1----:R-:W-:Y:S05]  /*109d0*/  @!P0 BRA `(.L_x_321) ;  /* 0xfffffffc00f08947 */ /* 0x002fea000383ffff */
[----:B------:R-:W-:Y:S05]  /*109e0*/  BRA `(.L_x_337) ;  /* 0xfffffff800a87947 */ /* 0x000fea000383ffff */
.L_x_322:
[----:B-1----:R1:W2:Y:S02]  /*109f0*/  SYNCS.PHASECHK.TRANS64.TRYWAIT P0, [R9+URZ], R4 ;  /* 0x00000004090075a7 */ /* 0x0022a4000800017f */
[----:B--2---:R-:W-:Y:S05]  /*10a00*/  @!P0 NANOSLEEP.SYNCS 0x989680 ;  /* 0x009896800000895d */ /* 0x004fea0003900000 */
[----:B------:R-:W2:Y:S02]  /*10a10*/  @!P0 SYNCS.PHASECHK.TRANS64 P0, [R9+URZ], R4 ;  /* 0x00000004090085a7 */ /* 0x000ea4000800007f */
[----:B--2---:R-:W-:Y:S05]  /*10a20*/  @!P0 BRA `(.L_x_322) ;  /* 0xfffffffc00f08947 */ /* 0x004fea000383ffff */
[----:B------:R-:W-:Y:S05]  /*10a30*/  BRA `(.L_x_338) ;  /* 0xfffffff800b07947 */ /* 0x000fea000383ffff */
.L_x_339:
[----:B------:R-:W-:-:S00]  /*10a40*/  BRA `(.L_x_339) ;  /* 0xfffffffc00fc7947 */ /* 0x000fc0000383ffff */
[----:B------:R-:W-:-:S00]  /*10a50*/  NOP ;  /* 0x0000000000007918 */ /* 0x000fc00000000000 */
        /* <DEDUP_REMOVED lines=10> */
.L_x_340:


//--------------------- .nv.shared._ZN7cutlass13device_kernelINS_4gemm6kernel13GemmUniversalIN4cute5tupleIJiiiiEEENS1_10collective13CollectiveMmaINS1_37MainloopSm90TmaGmmaWarpSpecializedFP8ILi9ENS5_IJNS4_1CILi1EEESB_SB_EEENS1_35KernelTmaWarpSpecializedCooperativeEEENS5_IJNSA_ILi256EEENSA_ILi128EEENSA_ILi64EEEEEENS_12float_e4m3_tENS5_IJlSB_lEEESJ_SK_NS4_8TiledMMAINS4_8MMA_AtomIJNS4_4SM904GMMA31MMA_64x128x32_F32E4M3E4M3_SS_TNILNSO_7ScaleInE1ELSQ_1EEEEEENS4_6LayoutINS5_IJNSA_ILi2EEESB_SB_EEENS5_IJSB_NSA_ILi0EEESW_EEEEENS5_IJNS4_10UnderscoreESZ_SZ_EEEEENS4_13SM90_TMA_LOADENS4_14ComposedLayoutINS4_7SwizzleILi2ELi4ELi3EEENS4_18smem_ptr_flag_bitsILi8EEENST_INS5_IJNSA_ILi8EEESH_EEENS5_IJSH_SB_EEEEEEEvNS4_8identityES12_S1C_vS1D_EENS_8epilogue10collective6detail29Sm90TmaWarpSpecializedAdapterINS1G_15DefaultEpilogueISJ_SK_SK_NS1F_6thread17LinearCombinationISJ_Li1EffLNS1K_9ScaleType4KindE0ELNS_15FloatRoundStyleE2ESJ_EENS1_15EpilogueDefaultEEEEEvvEEEEvNT_6ParamsE --------------------------
	.section	.nv.shared._ZN7cutlass13device_kernelINS_4gemm6kernel13GemmUniversalIN4cute5tupleIJiiiiEEENS1_10collective13CollectiveMmaINS1_37MainloopSm90TmaGmmaWarpSpecializedFP8ILi9ENS5_IJNS4_1CILi1EEESB_SB_EEENS1_35KernelTmaWarpSpecializedCooperativeEEENS5_IJNSA_ILi256EEENSA_ILi128EEENSA_ILi64EEEEEENS_12float_e4m3_tENS5_IJlSB_lEEESJ_SK_NS4_8TiledMMAINS4_8MMA_AtomIJNS4_4SM904GMMA31MMA_64x128x32_F32E4M3E4M3_SS_TNILNSO_7ScaleInE1ELSQ_1EEEEEENS4_6LayoutINS5_IJNSA_ILi2EEESB_SB_EEENS5_IJSB_NSA_ILi0EEESW_EEEEENS5_IJNS4_10UnderscoreESZ_SZ_EEEEENS4_13SM90_TMA_LOADENS4_14ComposedLayoutINS4_7SwizzleILi2ELi4ELi3EEENS4_18smem_ptr_flag_bitsILi8EEENST_INS5_IJNSA_ILi8EEESH_EEENS5_IJSH_SB_EEEEEEEvNS4_8identityES12_S1C_vS1D_EENS_8epilogue10collective6detail29Sm90TmaWarpSpecializedAdapterINS1G_15DefaultEpilogueISJ_SK_SK_NS1F_6thread17LinearCombinationISJ_Li1EffLNS1K_9ScaleType4KindE0ELNS_15FloatRoundStyleE2ESJ_EENS1_15EpilogueDefaultEEEEEvvEEEEvNT_6ParamsE,"aw",@nobits
	.sectionflags	@""
	.align	16
	.zero		1024


//--------------------- .nv.shared.reserved.0     --------------------------
	.section	.nv.shared.reserved.0,"aw",@nobits
	.weak		__nv_reservedSMEM_offset_0_alias
	.size		__nv_reservedSMEM_offset_0_alias, 0, 0
	.other		__nv_reservedSMEM_offset_0_alias,@"STO_CUDA_RESERVED_SHARED STV_DEFAULT"
__nv_reservedSMEM_offset_0_alias:
	.zero		0


//--------------------- .nv.global                --------------------------
	.section	.nv.global,"aw",@nobits
.nv.global:
	.type		_ZN40_INTERNAL_aeee4836_4_k_cu_7f76eca3_237614cute1_E,@object
	.size		_ZN40_INTERNAL_aeee4836_4_k_cu_7f76eca3_237614cute1_E,(_ZN40_INTERNAL_aeee4836_4_k_cu_7f76eca3_237614cuda3std3__45__cpo6cbeginE - _ZN40_INTERNAL_aeee4836_4_k_cu_7f76eca3_237614cute1_E)
_ZN40_INTERNAL_aeee4836_4_k_cu_7f76eca3_237614cute1_E:
	.zero		1
	.type		_ZN40_INTERNAL_aeee4836_4_k_cu_7f76eca3_237614cuda3std3__45__cpo6cbeginE,@object
	.size		_ZN40_INTERNAL_aeee4836_4_k_cu_7f76eca3_237614cuda3std3__45__cpo6cbeginE,(_ZN40_INTERNAL_aeee4836_4_k_cu_7f76eca3_237614cuda3std3__48in_placeE - _ZN40_INTERNAL_aeee4836_4_k_cu_7f76eca3_237614cuda3std3__45__cpo6cbeginE)
_ZN40_INTERNAL_aeee4836_4_k_cu_7f76eca3_237614cuda3std3__45__cpo6cbeginE:
	.zero		1
	.type		_ZN40_INTERNAL_aeee4836_4_k_cu_7f76eca3_237614cuda3std3__48in_placeE,@object
	.size		_ZN40_INTERNAL_aeee4836_4_k_cu_7f76eca3_237614cuda3std3__48in_placeE,(_ZN40_INTERNAL_aeee4836_4_k_cu_7f76eca3_237614cuda3std6ranges3__45__cpo9iter_moveE - _ZN40_INTERNAL_aeee4836_4_k_cu_7f76eca3_237614cuda3std3__48in_placeE)
_ZN40_INTERNAL_aeee4836_4_k_cu_7f76eca3_237614cuda3std3__48in_placeE:
	.zero		1
	.type		_ZN40_INTERNAL_aeee4836_4_k_cu_7f76eca3_237614cuda3std6ranges3__45__cpo9iter_moveE,@object
	.size		_ZN40_INTERNAL_aeee4836_4_k_cu_7f76eca3_237614cuda3std6ranges3__45__cpo9iter_moveE,(_ZN40_INTERNAL_aeee4836_4_k_cu_7f76eca3_237614cuda3std3__45__cpo5beginE - _ZN40_INTERNAL_aeee4836_4_k_cu_7f76eca3_237614cuda3std6ranges3__45__cpo9iter_moveE)
_ZN40_INTERNAL_aeee4836_4_k_cu_7f76eca3_237614cuda3std6ranges3__45__cpo9iter_moveE:
	.zero		1
	.type		_ZN40_INTERNAL_aeee4836_4_k_cu_7f76eca3_237614cuda3std3__45__cpo5beginE,@object
	.size		_ZN40_INTERNAL_aeee4836_4_k_cu_7f76eca3_237614cuda3std3__45__cpo5beginE,(_ZN40_INTERNAL_aeee4836_4_k_cu_7f76eca3_237614cuda3std3__442_GLOBAL__N__aeee4836_4_k_cu_7f76eca3_237616ignoreE - _ZN40_INTERNAL_aeee4836_4_k_cu_7f76eca3_237614cuda3std3__45__cpo5beginE)
_ZN40_INTERNAL_aeee4836_4_k_cu_7f76eca3_237614cuda3std3__45__cpo5beginE:
	.zero		1
	.type		_ZN40_INTERNAL_aeee4836_4_k_cu_7f76eca3_237614cuda3std3__442_GLOBAL__N__aeee4836_4_k_cu_7f76eca3_237616ignoreE,@object
	.size		_ZN40_INTERNAL_aeee4836_4_k_cu_7f76eca3_237614cuda3std3__442_GLOBAL__N__aeee4836_4_k_cu_7f76eca3_237616ignoreE,(_ZN40_INTERNAL_aeee4836_4_k_cu_7f76eca3_237614cute7productE - _ZN40_INTERNAL_aeee4836_4_k_cu_7f76eca3_237614cuda3std3__442_GLOBAL__N__aeee4836_4_k_cu_7f76eca3_237616ignoreE)
_ZN40_INTERNAL_aeee4836_4_k_cu_7f76eca3_237614cuda3std3__442_GLOBAL__N__aeee4836_4_k_cu_7f76eca3_237616ignoreE:
	.zero		1
	.type		_ZN40_INTERNAL_aeee4836_4_k_cu_7f76eca3_237614cute7productE,@object
	.size		_ZN40_INTERNAL_aeee4836_4_k_cu_7f76eca3_237614cute7productE,(_ZN40_INTERNAL_aeee4836_4_k_cu_7f76eca3_237614cuda3std3__45__cpo3endE - _ZN40_INTERNAL_aeee4836_4_k_cu_7f76eca3_237614cute7productE)
_ZN40_INTERNAL_aeee4836_4_k_cu_7f76eca3_237614cute7productE:
	.zero		1
	.type		_ZN40_INTERNAL_aeee4836_4_k_cu_7f76eca3_237614cuda3std3__45__cpo3endE,@object
	.size		_ZN40_INTERNAL_aeee4836_4_k_cu_7f76eca3_237614cuda3std3__45__cpo3endE,(_ZN40_INTERNAL_aeee4836_4_k_cu_7f76eca3_237614cuda3std3__419piecewise_constructE - _ZN40_INTERNAL_aeee4836_4_k_cu_7f76eca3_237614cuda3std3__45__cpo3endE)
_ZN40_INTERNAL_aeee4836_4_k_cu_7f76eca3_237614cuda3std3__45__cpo3endE:
	.zero		1
	.type		_ZN40_INTERNAL_aeee4836_4_k_cu_7f76eca3_237614cuda3std3__419piecewise_constructE,@object
	.size		_ZN40_INTERNAL_aeee4836_4_k_cu_7f76eca3_237614cuda3std3__419piecewise_constructE,(_ZN40_INTERNAL_aeee4836_4_k_cu_7f76eca3_237614cuda3std3__45__cpo4cendE - _ZN40_INTERNAL_aeee4836_4_k_cu_7f76eca3_237614cuda3std3__419piecewise_constructE)
_ZN40_INTERNAL_aeee4836_4_k_cu_7f76eca3_237614cuda3std3__419piecewise_constructE:
	.zero		1
	.type		_ZN40_INTERNAL_aeee4836_4_k_cu_7f76eca3_237614cuda3std3__45__cpo4cendE,@object
	.size		_ZN40_INTERNAL_aeee4836_4_k_cu_7f76eca3_237614cuda3std3__45__cpo4cendE,(_ZN40_INTERNAL_aeee4836_4_k_cu_7f76eca3_237614cuda3std6ranges3__45__cpo4swapE - _ZN40_INTERNAL_aeee4836_4_k_cu_7f76eca3_237614cuda3std3__45__cpo4cendE)
_ZN40_INTERNAL_aeee4836_4_k_cu_7f76eca3_237614cuda3std3__45__cpo4cendE:
	.zero		1
	.type		_ZN40_INTERNAL_aeee4836_4_k_cu_7f76eca3_237614cuda3std6ranges3__45__cpo4swapE,@object
	.size		_ZN40_INTERNAL_aeee4836_4_k_cu_7f76eca3_237614cuda3std6ranges3__45__cpo4swapE,(.L_7 - _ZN40_INTERNAL_aeee4836_4_k_cu_7f76eca3_237614cuda3std6ranges3__45__cpo4swapE)
_ZN40_INTERNAL_aeee4836_4_k_cu_7f76eca3_237614cuda3std6ranges3__45__cpo4swapE:
	.zero		1
.L_7:


//--------------------- .nv.constant0._ZN7cutlass13device_kernelINS_4gemm6kernel13GemmUniversalIN4cute5tupleIJiiiiEEENS1_10collective13CollectiveMmaINS1_37MainloopSm90TmaGmmaWarpSpecializedFP8ILi9ENS5_IJNS4_1CILi1EEESB_SB_EEENS1_35KernelTmaWarpSpecializedCooperativeEEENS5_IJNSA_ILi256EEENSA_ILi128EEENSA_ILi64EEEEEENS_12float_e4m3_tENS5_IJlSB_lEEESJ_SK_NS4_8TiledMMAINS4_8MMA_AtomIJNS4_4SM904GMMA31MMA_64x128x32_F32E4M3E4M3_SS_TNILNSO_7ScaleInE1ELSQ_1EEEEEENS4_6LayoutINS5_IJNSA_ILi2EEESB_SB_EEENS5_IJSB_NSA_ILi0EEESW_EEEEENS5_IJNS4_10UnderscoreESZ_SZ_EEEEENS4_13SM90_TMA_LOADENS4_14ComposedLayoutINS4_7SwizzleILi2ELi4ELi3EEENS4_18smem_ptr_flag_bitsILi8EEENST_INS5_IJNSA_ILi8EEESH_EEENS5_IJSH_SB_EEEEEEEvNS4_8identityES12_S1C_vS1D_EENS_8epilogue10collective6detail29Sm90TmaWarpSpecializedAdapterINS1G_15DefaultEpilogueISJ_SK_SK_NS1F_6thread17LinearCombinationISJ_Li1EffLNS1K_9ScaleType4KindE0ELNS_15FloatRoundStyleE2ESJ_EENS1_15EpilogueDefaultEEEEEvvEEEEvNT_6ParamsE --------------------------
	.section	.nv.constant0._ZN7cutlass13device_kernelINS_4gemm6kernel13GemmUniversalIN4cute5tupleIJiiiiEEENS1_10collective13CollectiveMmaINS1_37MainloopSm90TmaGmmaWarpSpecializedFP8ILi9ENS5_IJNS4_1CILi1EEESB_SB_EEENS1_35KernelTmaWarpSpecializedCooperativeEEENS5_IJNSA_ILi256EEENSA_ILi128EEENSA_ILi64EEEEEENS_12float_e4m3_tENS5_IJlSB_lEEESJ_SK_NS4_8TiledMMAINS4_8MMA_AtomIJNS4_4SM904GMMA31MMA_64x128x32_F32E4M3E4M3_SS_TNILNSO_7ScaleInE1ELSQ_1EEEEEENS4_6LayoutINS5_IJNSA_ILi2EEESB_SB_EEENS5_IJSB_NSA_ILi0EEESW_EEEEENS5_IJNS4_10UnderscoreESZ_SZ_EEEEENS4_13SM90_TMA_LOADENS4_14ComposedLayoutINS4_7SwizzleILi2ELi4ELi3EEENS4_18smem_ptr_flag_bitsILi8EEENST_INS5_IJNSA_ILi8EEESH_EEENS5_IJSH_SB_EEEEEEEvNS4_8identityES12_S1C_vS1D_EENS_8epilogue10collective6detail29Sm90TmaWarpSpecializedAdapterINS1G_15DefaultEpilogueISJ_SK_SK_NS1F_6thread17LinearCombinationISJ_Li1EffLNS1K_9ScaleType4KindE0ELNS_15FloatRoundStyleE2ESJ_EENS1_15EpilogueDefaultEEEEEvvEEEEvNT_6ParamsE,"a",@progbits
	.sectionflags	@""
	.align	4
.nv.constant0._ZN7cutlass13device_kernelINS_4gemm6kernel13GemmUniversalIN4cute5tupleIJiiiiEEENS1_10collective13CollectiveMmaINS1_37MainloopSm90TmaGmmaWarpSpecializedFP8ILi9ENS5_IJNS4_1CILi1EEESB_SB_EEENS1_35KernelTmaWarpSpecializedCooperativeEEENS5_IJNSA_ILi256EEENSA_ILi128EEENSA_ILi64EEEEEENS_12float_e4m3_tENS5_IJlSB_lEEESJ_SK_NS4_8TiledMMAINS4_8MMA_AtomIJNS4_4SM904GMMA31MMA_64x128x32_F32E4M3E4M3_SS_TNILNSO_7ScaleInE1ELSQ_1EEEEEENS4_6LayoutINS5_IJNSA_ILi2EEESB_SB_EEENS5_IJSB_NSA_ILi0EEESW_EEEEENS5_IJNS4_10UnderscoreESZ_SZ_EEEEENS4_13SM90_TMA_LOADENS4_14ComposedLayoutINS4_7SwizzleILi2ELi4ELi3EEENS4_18smem_ptr_flag_bitsILi8EEENST_INS5_IJNSA_ILi8EEESH_EEENS5_IJSH_SB_EEEEEEEvNS4_8identityES12_S1C_vS1D_EENS_8epilogue10collective6detail29Sm90TmaWarpSpecializedAdapterINS1G_15DefaultEpilogueISJ_SK_SK_NS1F_6thread17LinearCombinationISJ_Li1EffLNS1K_9ScaleType4KindE0ELNS_15FloatRoundStyleE2ESJ_EENS1_15EpilogueDefaultEEEEEvvEEEEvNT_6ParamsE:
	.zero		1664


//--------------------- SYMBOLS --------------------------

	.type		.nv.reservedSmem.offset0,@object
	.size		.nv.reservedSmem.offset0,0x4
